	.target	sm_90a

	.elftype	@"ET_EXEC"


//--------------------- .note.nv.tkinfo           --------------------------
	.section	.note.nv.tkinfo,"",@"SHT_NOTE"
	.sectionflags	@"SHF_NOTE_NV_TKINFO"
	.tkinfo
        /*0018*/ 	.word	0x00000002
        /*0030*/ 	.string	""
        /*0030*/ 	.string	"ptxas"
        /*0030*/ 	.string	"Cuda compilation tools, release 13.0, V13.0.88"
        /*0030*/ 	.string	"Build cuda_13.0.r13.0/compiler.36424714_0"
        /*0030*/ 	.string	"-arch sm_90a -m 64 "



//--------------------- .note.nv.cuinfo           --------------------------
	.section	.note.nv.cuinfo,"",@"SHT_NOTE"
	.sectionflags	@"SHF_NOTE_NV_CUINFO"
        /*0018*/ 	.short	0x0002
        /*001a*/ 	.short	0x005a
        /*001c*/ 	.short	0x0082
	.zero		2


//--------------------- .nv.info                  --------------------------
	.section	.nv.info,"",@"SHT_CUDA_INFO"
	.align	4


	//----- nvinfo : EIATTR_REGCOUNT
	.align		4
        /*0000*/ 	.byte	0x04, 0x2f
        /*0002*/ 	.short	(.L_12 - .L_11)
	.align		4
.L_11:
        /*0004*/ 	.word	index@(_ZN7cutlass13device_kernelINS_4gemm6kernel13GemmUniversalIN4cute5tupleIJiiiiEEENS1_10collective13CollectiveMmaINS1_37MainloopSm90TmaGmmaWarpSpecializedFP8ILi9ENS5_IJNS4_1CILi1EEESB_SB_EEENS1_32KernelTmaWarpSpecializedPingpongEEENS5_IJNSA_ILi64EEENSA_ILi128EEESG_EEENS_12float_e4m3_tENS5_IJlSB_lEEESI_SJ_NS4_8TiledMMAINS4_8MMA_AtomIJNS4_4SM904GMMA31MMA_64x128x32_F32E4M3E4M3_SS_TNILNSN_7ScaleInE1ELSP_1EEEEEENS4_6LayoutISC_NS5_IJNSA_ILi0EEEST_ST_EEEEENS5_IJNS4_10UnderscoreESW_SW_EEEEENS4_13SM90_TMA_LOADENS4_14ComposedLayoutINS4_7SwizzleILi3ELi4ELi3EEENS4_18smem_ptr_flag_bitsILi8EEENSS_INS5_IJNSA_ILi8EEESG_EEENS5_IJSG_SB_EEEEEEEvNS4_8identityESZ_S19_vS1A_EENS_8epilogue10collective6detail29Sm90TmaWarpSpecializedAdapterINS1D_15DefaultEpilogueISI_SJ_SJ_NS1C_6thread17LinearCombinationISI_Li1EffLNS1H_9ScaleType4KindE0ELNS_15FloatRoundStyleE2ESI_EENS1_15EpilogueDefaultEEEEEvvEEEEvNT_6ParamsE)
        /*0008*/ 	.word	0x000000a8


	//----- nvinfo : EIATTR_FRAME_SIZE
	.align		4
.L_12:
        /*000c*/ 	.byte	0x04, 0x11
        /*000e*/ 	.short	(.L_14 - .L_13)
	.align		4
.L_13:
        /*0010*/ 	.word	index@(_ZN7cutlass13device_kernelINS_4gemm6kernel13GemmUniversalIN4cute5tupleIJiiiiEEENS1_10collective13CollectiveMmaINS1_37MainloopSm90TmaGmmaWarpSpecializedFP8ILi9ENS5_IJNS4_1CILi1EEESB_SB_EEENS1_32KernelTmaWarpSpecializedPingpongEEENS5_IJNSA_ILi64EEENSA_ILi128EEESG_EEENS_12float_e4m3_tENS5_IJlSB_lEEESI_SJ_NS4_8TiledMMAINS4_8MMA_AtomIJNS4_4SM904GMMA31MMA_64x128x32_F32E4M3E4M3_SS_TNILNSN_7ScaleInE1ELSP_1EEEEEENS4_6LayoutISC_NS5_IJNSA_ILi0EEEST_ST_EEEEENS5_IJNS4_10UnderscoreESW_SW_EEEEENS4_13SM90_TMA_LOADENS4_14ComposedLayoutINS4_7SwizzleILi3ELi4ELi3EEENS4_18smem_ptr_flag_bitsILi8EEENSS_INS5_IJNSA_ILi8EEESG_EEENS5_IJSG_SB_EEEEEEEvNS4_8identityESZ_S19_vS1A_EENS_8epilogue10collective6detail29Sm90TmaWarpSpecializedAdapterINS1D_15DefaultEpilogueISI_SJ_SJ_NS1C_6thread17LinearCombinationISI_Li1EffLNS1H_9ScaleType4KindE0ELNS_15FloatRoundStyleE2ESI_EENS1_15EpilogueDefaultEEEEEvvEEEEvNT_6ParamsE)
        /*0014*/ 	.word	0x00000000


	//----- nvinfo : EIATTR_MIN_STACK_SIZE
	.align		4
.L_14:
        /*0018*/ 	.byte	0x04, 0x12
        /*001a*/ 	.short	(.L_16 - .L_15)
	.align		4
.L_15:
        /*001c*/ 	.word	index@(_ZN7cutlass13device_kernelINS_4gemm6kernel13GemmUniversalIN4cute5tupleIJiiiiEEENS1_10collective13CollectiveMmaINS1_37MainloopSm90TmaGmmaWarpSpecializedFP8ILi9ENS5_IJNS4_1CILi1EEESB_SB_EEENS1_32KernelTmaWarpSpecializedPingpongEEENS5_IJNSA_ILi64EEENSA_ILi128EEESG_EEENS_12float_e4m3_tENS5_IJlSB_lEEESI_SJ_NS4_8TiledMMAINS4_8MMA_AtomIJNS4_4SM904GMMA31MMA_64x128x32_F32E4M3E4M3_SS_TNILNSN_7ScaleInE1ELSP_1EEEEEENS4_6LayoutISC_NS5_IJNSA_ILi0EEEST_ST_EEEEENS5_IJNS4_10UnderscoreESW_SW_EEEEENS4_13SM90_TMA_LOADENS4_14ComposedLayoutINS4_7SwizzleILi3ELi4ELi3EEENS4_18smem_ptr_flag_bitsILi8EEENSS_INS5_IJNSA_ILi8EEESG_EEENS5_IJSG_SB_EEEEEEEvNS4_8identityESZ_S19_vS1A_EENS_8epilogue10collective6detail29Sm90TmaWarpSpecializedAdapterINS1D_15DefaultEpilogueISI_SJ_SJ_NS1C_6thread17LinearCombinationISI_Li1EffLNS1H_9ScaleType4KindE0ELNS_15FloatRoundStyleE2ESI_EENS1_15EpilogueDefaultEEEEEvvEEEEvNT_6ParamsE)
        /*0020*/ 	.word	0x00000000
.L_16:


//--------------------- .nv.compat                --------------------------
	.section	.nv.compat,"",@"SHT_CUDA_COMPAT_INFO"
	.align	4
        /*0000*/ 	.byte	0x02, 0x09, 0x01, 0x00, 0x02, 0x02, 0x04, 0x00, 0x02, 0x05, 0x05, 0x00, 0x03, 0x07, 0x01, 0x01
        /*0010*/ 	.byte	0x02, 0x03, 0x01, 0x00, 0x02, 0x06, 0x01, 0x00, 0x04, 0x0b, 0x08, 0x00, 0x00, 0x00, 0x00, 0x00
        /*0020*/ 	.byte	0x00, 0x00, 0x00, 0x00


//--------------------- .nv.info._ZN7cutlass13device_kernelINS_4gemm6kernel13GemmUniversalIN4cute5tupleIJiiiiEEENS1_10collective13CollectiveMmaINS1_37MainloopSm90TmaGmmaWarpSpecializedFP8ILi9ENS5_IJNS4_1CILi1EEESB_SB_EEENS1_32KernelTmaWarpSpecializedPingpongEEENS5_IJNSA_ILi64EEENSA_ILi128EEESG_EEENS_12float_e4m3_tENS5_IJlSB_lEEESI_SJ_NS4_8TiledMMAINS4_8MMA_AtomIJNS4_4SM904GMMA31MMA_64x128x32_F32E4M3E4M3_SS_TNILNSN_7ScaleInE1ELSP_1EEEEEENS4_6LayoutISC_NS5_IJNSA_ILi0EEEST_ST_EEEEENS5_IJNS4_10UnderscoreESW_SW_EEEEENS4_13SM90_TMA_LOADENS4_14ComposedLayoutINS4_7SwizzleILi3ELi4ELi3EEENS4_18smem_ptr_flag_bitsILi8EEENSS_INS5_IJNSA_ILi8EEESG_EEENS5_IJSG_SB_EEEEEEEvNS4_8identityESZ_S19_vS1A_EENS_8epilogue10collective6detail29Sm90TmaWarpSpecializedAdapterINS1D_15DefaultEpilogueISI_SJ_SJ_NS1C_6thread17LinearCombinationISI_Li1EffLNS1H_9ScaleType4KindE0ELNS_15FloatRoundStyleE2ESI_EENS1_15EpilogueDefaultEEEEEvvEEEEvNT_6ParamsE --------------------------
	.section	.nv.info._ZN7cutlass13device_kernelINS_4gemm6kernel13GemmUniversalIN4cute5tupleIJiiiiEEENS1_10collective13CollectiveMmaINS1_37MainloopSm90TmaGmmaWarpSpecializedFP8ILi9ENS5_IJNS4_1CILi1EEESB_SB_EEENS1_32KernelTmaWarpSpecializedPingpongEEENS5_IJNSA_ILi64EEENSA_ILi128EEESG_EEENS_12float_e4m3_tENS5_IJlSB_lEEESI_SJ_NS4_8TiledMMAINS4_8MMA_AtomIJNS4_4SM904GMMA31MMA_64x128x32_F32E4M3E4M3_SS_TNILNSN_7ScaleInE1ELSP_1EEEEEENS4_6LayoutISC_NS5_IJNSA_ILi0EEEST_ST_EEEEENS5_IJNS4_10UnderscoreESW_SW_EEEEENS4_13SM90_TMA_LOADENS4_14ComposedLayoutINS4_7SwizzleILi3ELi4ELi3EEENS4_18smem_ptr_flag_bitsILi8EEENSS_INS5_IJNSA_ILi8EEESG_EEENS5_IJSG_SB_EEEEEEEvNS4_8identityESZ_S19_vS1A_EENS_8epilogue10collective6detail29Sm90TmaWarpSpecializedAdapterINS1D_15DefaultEpilogueISI_SJ_SJ_NS1C_6thread17LinearCombinationISI_Li1EffLNS1H_9ScaleType4KindE0ELNS_15FloatRoundStyleE2ESI_EENS1_15EpilogueDefaultEEEEEvvEEEEvNT_6ParamsE,"",@"SHT_CUDA_INFO"
	.sectionflags	@""
	.align	4


	//----- nvinfo : EIATTR_CUDA_API_VERSION
	.align		4
        /*0000*/ 	.byte	0x04, 0x37
        /*0002*/ 	.short	(.L_18 - .L_17)
.L_17:
        /*0004*/ 	.word	0x00000082


	//----- nvinfo : EIATTR_KPARAM_INFO
	.align		4
.L_18:
        /*0008*/ 	.byte	0x04, 0x17
        /*000a*/ 	.short	(.L_20 - .L_19)
.L_19:
        /*000c*/ 	.word	0x00000000
        /*0010*/ 	.short	0x0000
        /*0012*/ 	.short	0x0070
        /*0014*/ 	.byte	0x00, 0xf0, 0x01, 0x10


	//----- nvinfo : EIATTR_SPARSE_MMA_MASK
	.align		4
.L_20:
        /*0018*/ 	.byte	0x03, 0x50
        /*001a*/ 	.short	0x0000


	//----- nvinfo : EIATTR_MAXREG_COUNT
	.align		4
        /*001c*/ 	.byte	0x03, 0x1b
        /*001e*/ 	.short	0x00a8


	//----- nvinfo : EIATTR_NUM_BARRIERS
	.align		4
        /*0020*/ 	.byte	0x02, 0x4c
        /*0022*/ 	.byte	0x01
	.zero		1


	//----- nvinfo : EIATTR_MERCURY_ISA_VERSION
	.align		4
        /*0024*/ 	.byte	0x03, 0x5f
        /*0026*/ 	.short	0x0101


	//----- nvinfo : EIATTR_INT_WARP_WIDE_INSTR_OFFSETS
	.align		4
        /*0028*/ 	.byte	0x04, 0x31
        /*002a*/ 	.short	(.L_22 - .L_21)


	//   ....[0]....
.L_21:
        /*002c*/ 	.word	0x000004f0


	//   ....[1]....
        /*0030*/ 	.word	0x00000510


	//   ....[2]....
        /*0034*/ 	.word	0x00000590


	//   ....[3]....
        /*0038*/ 	.word	0x000005a0


	//   ....[4]....
        /*003c*/ 	.word	0x000005b0


	//   ....[5]....
        /*0040*/ 	.word	0x000005d0


	//   ....[6]....
        /*0044*/ 	.word	0x00000650


	//   ....[7]....
        /*0048*/ 	.word	0x00000670


	//----- nvinfo : EIATTR_COOP_GROUP_MASK_REGIDS
	.align		4
.L_22:
        /*004c*/ 	.byte	0x04, 0x29
        /*004e*/ 	.short	(.L_24 - .L_23)


	//   ....[0]....
.L_23:
        /*0050*/ 	.word	0xffffffff


	//   ....[1]....
        /*0054*/ 	.word	0xffffffff


	//   ....[2]....
        /*0058*/ 	.word	0xffffffff


	//   ....[3]....
        /*005c*/ 	.word	0xffffffff


	//   ....[4]....
        /*0060*/ 	.word	0xffffffff


	//   ....[5]....
        /*0064*/ 	.word	0xffffffff


	//----- nvinfo : EIATTR_COOP_GROUP_INSTR_OFFSETS
	.align		4
.L_24:
        /*0068*/ 	.byte	0x04, 0x28
        /*006a*/ 	.short	(.L_26 - .L_25)


	//   ....[0]....
.L_25:
        /*006c*/ 	.word	0x00000060


	//   ....[1]....
        /*0070*/ 	.word	0x00000070


	//   ....[2]....
        /*0074*/ 	.word	0x00000130


	//   ....[3]....
        /*0078*/ 	.word	0x00000390


	//   ....[4]....
        /*007c*/ 	.word	0x000003d0


	//   ....[5]....
        /*0080*/ 	.word	0x00000410


	//----- nvinfo : EIATTR_REG_RECONFIG
	.align		4
.L_26:
        /*0084*/ 	.byte	0x01, 0x54
	.zero		2


	//----- nvinfo : EIATTR_MBARRIER_INSTR_OFFSETS
	.align		4
        /*0088*/ 	.byte	0x04, 0x39
        /*008a*/ 	.short	(.L_28 - .L_27)


	//   ....[0]....
.L_27:
        /*008c*/ 	.word	0x00000250
        /*0090*/ 	.word	0x000000ff
        /*0094*/ 	.word	0x00000000
        /*0098*/ 	.short	0x0100
        /*009a*/ 	.byte	0x08
	.zero		1


	//   ....[1]....
        /*009c*/ 	.word	0x00000260
        /*00a0*/ 	.word	0x000000ff
        /*00a4*/ 	.word	0x00000048
        /*00a8*/ 	.short	0x0100
        /*00aa*/ 	.byte	0x08
	.zero		1


	//   ....[2]....
        /*00ac*/ 	.word	0x00000270
        /*00b0*/ 	.word	0x000000ff
        /*00b4*/ 	.word	0x00000008
        /*00b8*/ 	.short	0x0100
        /*00ba*/ 	.byte	0x08
	.zero		1


	//   ....[3]....
        /*00bc*/ 	.word	0x00000280
        /*00c0*/ 	.word	0x000000ff
        /*00c4*/ 	.word	0x00000050
        /*00c8*/ 	.short	0x0100
        /*00ca*/ 	.byte	0x08
	.zero		1


	//   ....[4]....
        /*00cc*/ 	.word	0x00000290
        /*00d0*/ 	.word	0x000000ff
        /*00d4*/ 	.word	0x00000010
        /*00d8*/ 	.short	0x0100
        /*00da*/ 	.byte	0x08
	.zero		1


	//   ....[5]....
        /*00dc*/ 	.word	0x000002a0
        /*00e0*/ 	.word	0x000000ff
        /*00e4*/ 	.word	0x00000058
        /*00e8*/ 	.short	0x0100
        /*00ea*/ 	.byte	0x08
	.zero		1


	//   ....[6]....
        /*00ec*/ 	.word	0x000002b0
        /*00f0*/ 	.word	0x000000ff
        /*00f4*/ 	.word	0x00000018
        /*00f8*/ 	.short	0x0100
        /*00fa*/ 	.byte	0x08
	.zero		1


	//   ....[7]....
        /*00fc*/ 	.word	0x000002c0
        /*0100*/ 	.word	0x000000ff
        /*0104*/ 	.word	0x00000060
        /*0108*/ 	.short	0x0100
        /*010a*/ 	.byte	0x08
	.zero		1


	//   ....[8]....
        /*010c*/ 	.word	0x000002d0
        /*0110*/ 	.word	0x000000ff
        /*0114*/ 	.word	0x00000020
        /*0118*/ 	.short	0x0100
        /*011a*/ 	.byte	0x08
	.zero		1


	//   ....[9]....
        /*011c*/ 	.word	0x000002e0
        /*0120*/ 	.word	0x000000ff
        /*0124*/ 	.word	0x00000068
        /*0128*/ 	.short	0x0100
        /*012a*/ 	.byte	0x08
	.zero		1


	//   ....[10]....
        /*012c*/ 	.word	0x000002f0
        /*0130*/ 	.word	0x000000ff
        /*0134*/ 	.word	0x00000028
        /*0138*/ 	.short	0x0100
        /*013a*/ 	.byte	0x08
	.zero		1


	//   ....[11]....
        /*013c*/ 	.word	0x00000300
        /*0140*/ 	.word	0x000000ff
        /*0144*/ 	.word	0x00000070
        /*0148*/ 	.short	0x0100
        /*014a*/ 	.byte	0x08
	.zero		1


	//   ....[12]....
        /*014c*/ 	.word	0x00000310
        /*0150*/ 	.word	0x000000ff
        /*0154*/ 	.word	0x00000030
        /*0158*/ 	.short	0x0100
        /*015a*/ 	.byte	0x08
	.zero		1


	//   ....[13]....
        /*015c*/ 	.word	0x00000320
        /*0160*/ 	.word	0x000000ff
        /*0164*/ 	.word	0x00000078
        /*0168*/ 	.short	0x0100
        /*016a*/ 	.byte	0x08
	.zero		1


	//   ....[14]....
        /*016c*/ 	.word	0x00000330
        /*0170*/ 	.word	0x000000ff
        /*0174*/ 	.word	0x00000038
        /*0178*/ 	.short	0x0100
        /*017a*/ 	.byte	0x08
	.zero		1


	//   ....[15]....
        /*017c*/ 	.word	0x00000340
        /*0180*/ 	.word	0x000000ff
        /*0184*/ 	.word	0x00000080
        /*0188*/ 	.short	0x0100
        /*018a*/ 	.byte	0x08
	.zero		1


	//   ....[16]....
        /*018c*/ 	.word	0x00000350
        /*0190*/ 	.word	0x000000ff
        /*0194*/ 	.word	0x00000040
        /*0198*/ 	.short	0x0100
        /*019a*/ 	.byte	0x08
	.zero		1


	//   ....[17]....
        /*019c*/ 	.word	0x00000360
        /*01a0*/ 	.word	0x000000ff
        /*01a4*/ 	.word	0x00000088
        /*01a8*/ 	.short	0x0100
        /*01aa*/ 	.byte	0x08
	.zero		1


	//   ....[18]....
        /*01ac*/ 	.word	0x000006a0
        /*01b0*/ 	.word	0x000000ff
        /*01b4*/ 	.word	0x000000c0
        /*01b8*/ 	.short	0x0100
        /*01ba*/ 	.byte	0x08
	.zero		1


	//   ....[19]....
        /*01bc*/ 	.word	0x000006f0
        /*01c0*/ 	.word	0x000000ff
        /*01c4*/ 	.word	0x000000c8
        /*01c8*/ 	.short	0x0100
        /*01ca*/ 	.byte	0x08
	.zero		1


	//   ....[20]....
        /*01cc*/ 	.word	0x00000710
        /*01d0*/ 	.word	0x000000ff
        /*01d4*/ 	.word	0x000000a0
        /*01d8*/ 	.short	0x0100
        /*01da*/ 	.byte	0x09
	.zero		1


	//   ....[21]....
        /*01dc*/ 	.word	0x00000720
        /*01e0*/ 	.word	0x000000ff
        /*01e4*/ 	.word	0x000000a8
        /*01e8*/ 	.short	0x0100
        /*01ea*/ 	.byte	0x09
	.zero		1


	//   ....[22]....
        /*01ec*/ 	.word	0x00000730
        /*01f0*/ 	.word	0x000000ff
        /*01f4*/ 	.word	0x000000b0
        /*01f8*/ 	.short	0x0100
        /*01fa*/ 	.byte	0x09
	.zero		1


	//   ....[23]....
        /*01fc*/ 	.word	0x00000740
        /*0200*/ 	.word	0x000000ff
        /*0204*/ 	.word	0x000000b8
        /*0208*/ 	.short	0x0100
        /*020a*/ 	.byte	0x09
	.zero		1


	//   ....[24]....
        /*020c*/ 	.word	0x000014f0
        /*0210*/ 	.word	0x000000ff
        /*0214*/ 	.word	0xfffffff8
        /*0218*/ 	.short	0x010a
        /*021a*/ 	.byte	0x0b
	.zero		1


	//   ....[25]....
        /*021c*/ 	.word	0x000019d0
        /*0220*/ 	.word	0x000000ff
        /*0224*/ 	.word	0x00000000
        /*0228*/ 	.short	0x010a
        /*022a*/ 	.byte	0x06
	.zero		1


	//   ....[26]....
        /*022c*/ 	.word	0x00001a10
        /*0230*/ 	.word	0x000000ff
        /*0234*/ 	.word	0x00000000
        /*0238*/ 	.short	0x010a
        /*023a*/ 	.byte	0x06
	.zero		1


	//   ....[27]....
        /*023c*/ 	.word	0x000023d0
        /*0240*/ 	.word	0x000000ff
        /*0244*/ 	.word	0x00000000
        /*0248*/ 	.short	0x010a
        /*024a*/ 	.byte	0x10
	.zero		1


	//   ....[28]....
        /*024c*/ 	.word	0x00002410
        /*0250*/ 	.word	0x000000ff
        /*0254*/ 	.word	0x00000000
        /*0258*/ 	.short	0x010a
        /*025a*/ 	.byte	0x10
	.zero		1


	//   ....[29]....
        /*025c*/ 	.word	0x00002b30
        /*0260*/ 	.word	0x000000ff
        /*0264*/ 	.word	0x00000000
        /*0268*/ 	.short	0x0101
        /*026a*/ 	.byte	0x08
	.zero		1


	//   ....[30]....
        /*026c*/ 	.word	0x000030a0
        /*0270*/ 	.word	0x00000011
        /*0274*/ 	.word	0x00000000
        /*0278*/ 	.short	0x0101
        /*027a*/ 	.byte	0x16
	.zero		1


	//   ....[31]....
        /*027c*/ 	.word	0x00003180
        /*0280*/ 	.word	0x000000ff
        /*0284*/ 	.word	0x00000000
        /*0288*/ 	.short	0x0101
        /*028a*/ 	.byte	0x08
	.zero		1


	//   ....[32]....
        /*028c*/ 	.word	0x00003230
        /*0290*/ 	.word	0x000000ff
        /*0294*/ 	.word	0x00000008
        /*0298*/ 	.short	0x010a
        /*029a*/ 	.byte	0x0b
	.zero		1


	//   ....[33]....
        /*029c*/ 	.word	0x00007ad0
        /*02a0*/ 	.word	0x00000004
        /*02a4*/ 	.word	0x00000000
        /*02a8*/ 	.short	0x0101
        /*02aa*/ 	.byte	0x16
	.zero		1


	//   ....[34]....
        /*02ac*/ 	.word	0x000083b0
        /*02b0*/ 	.word	0x00000013
        /*02b4*/ 	.word	0x00000048
        /*02b8*/ 	.short	0x010a
        /*02ba*/ 	.byte	0x3f
	.zero		1


	//   ....[35]....
        /*02bc*/ 	.word	0x00008720
        /*02c0*/ 	.word	0x0000000a
        /*02c4*/ 	.word	0x000000c8
        /*02c8*/ 	.short	0x0101
        /*02ca*/ 	.byte	0x3f
	.zero		1


	//   ....[36]....
        /*02cc*/ 	.word	0x00008e80
        /*02d0*/ 	.word	0x00000005
        /*02d4*/ 	.word	0x00000000
        /*02d8*/ 	.short	0x010a
        /*02da*/ 	.byte	0x3f
	.zero		1


	//   ....[37]....
        /*02dc*/ 	.word	0x00008f00
        /*02e0*/ 	.word	0x00000007
        /*02e4*/ 	.word	0x00000000
        /*02e8*/ 	.short	0x010a
        /*02ea*/ 	.byte	0x3f
	.zero		1


	//   ....[38]....
        /*02ec*/ 	.word	0x00008f90
        /*02f0*/ 	.word	0x00000006
        /*02f4*/ 	.word	0x00000000
        /*02f8*/ 	.short	0x010a
        /*02fa*/ 	.byte	0x3f
	.zero		1


	//   ....[39]....
        /*02fc*/ 	.word	0x00009020
        /*0300*/ 	.word	0x00000009
        /*0304*/ 	.word	0x00000000
        /*0308*/ 	.short	0x010a
        /*030a*/ 	.byte	0x3f
	.zero		1


	//   ....[40]....
        /*030c*/ 	.word	0x000090b0
        /*0310*/ 	.word	0x00000006
        /*0314*/ 	.word	0x00000000
        /*0318*/ 	.short	0x010a
        /*031a*/ 	.byte	0x3f
	.zero		1


	//   ....[41]....
        /*031c*/ 	.word	0x00009140
        /*0320*/ 	.word	0x00000009
        /*0324*/ 	.word	0x00000000
        /*0328*/ 	.short	0x010a
        /*032a*/ 	.byte	0x3f
	.zero		1


	//   ....[42]....
        /*032c*/ 	.word	0x000091d0
        /*0330*/ 	.word	0x00000008
        /*0334*/ 	.word	0x00000000
        /*0338*/ 	.short	0x010a
        /*033a*/ 	.byte	0x3f
	.zero		1


	//   ....[43]....
        /*033c*/ 	.word	0x00009260
        /*0340*/ 	.word	0x0000000b
        /*0344*/ 	.word	0x00000000
        /*0348*/ 	.short	0x010a
        /*034a*/ 	.byte	0x3f
	.zero		1


	//   ....[44]....
        /*034c*/ 	.word	0x000092f0
        /*0350*/ 	.word	0x00000003
        /*0354*/ 	.word	0x00000000
        /*0358*/ 	.short	0x010a
        /*035a*/ 	.byte	0x3f
	.zero		1


	//   ....[45]....
        /*035c*/ 	.word	0x00009360
        /*0360*/ 	.word	0x00000011
        /*0364*/ 	.word	0xfffffff8
        /*0368*/ 	.short	0x010a
        /*036a*/ 	.byte	0x3f
	.zero		1


	//   ....[46]....
        /*036c*/ 	.word	0x000093c0
        /*0370*/ 	.word	0x00000011
        /*0374*/ 	.word	0x00000000
        /*0378*/ 	.short	0x010a
        /*037a*/ 	.byte	0x3f
	.zero		1


	//   ....[47]....
        /*037c*/ 	.word	0x00009420
        /*0380*/ 	.word	0x00000012
        /*0384*/ 	.word	0x00000000
        /*0388*/ 	.short	0x010a
        /*038a*/ 	.byte	0x3f
	.zero		1


	//   ....[48]....
        /*038c*/ 	.word	0x00009480
        /*0390*/ 	.word	0x00000011
        /*0394*/ 	.word	0x00000008
        /*0398*/ 	.short	0x010a
        /*039a*/ 	.byte	0x3f
	.zero		1


	//   ....[49]....
        /*039c*/ 	.word	0x00009550
        /*03a0*/ 	.word	0x00000013
        /*03a4*/ 	.word	0x00000048
        /*03a8*/ 	.short	0x010a
        /*03aa*/ 	.byte	0x3f
	.zero		1


	//   ....[50]....
        /*03ac*/ 	.word	0x00009630
        /*03b0*/ 	.word	0x00000005
        /*03b4*/ 	.word	0x00000000
        /*03b8*/ 	.short	0x010a
        /*03ba*/ 	.byte	0x3f
	.zero		1


	//   ....[51]....
        /*03bc*/ 	.word	0x00009680
        /*03c0*/ 	.word	0x00000007
        /*03c4*/ 	.word	0x00000000
        /*03c8*/ 	.short	0x010a
        /*03ca*/ 	.byte	0x3f
	.zero		1


	//   ....[52]....
        /*03cc*/ 	.word	0x000096d0
        /*03d0*/ 	.word	0x00000006
        /*03d4*/ 	.word	0x00000000
        /*03d8*/ 	.short	0x010a
        /*03da*/ 	.byte	0x3f
	.zero		1


	//   ....[53]....
        /*03dc*/ 	.word	0x00009720
        /*03e0*/ 	.word	0x00000009
        /*03e4*/ 	.word	0x00000000
        /*03e8*/ 	.short	0x010a
        /*03ea*/ 	.byte	0x3f
	.zero		1


	//   ....[54]....
        /*03ec*/ 	.word	0x00009770
        /*03f0*/ 	.word	0x00000006
        /*03f4*/ 	.word	0x00000000
        /*03f8*/ 	.short	0x010a
        /*03fa*/ 	.byte	0x3f
	.zero		1


	//   ....[55]....
        /*03fc*/ 	.word	0x000097c0
        /*0400*/ 	.word	0x00000009
        /*0404*/ 	.word	0x00000000
        /*0408*/ 	.short	0x010a
        /*040a*/ 	.byte	0x3f
	.zero		1


	//   ....[56]....
        /*040c*/ 	.word	0x00009810
        /*0410*/ 	.word	0x00000008
        /*0414*/ 	.word	0x00000000
        /*0418*/ 	.short	0x010a
        /*041a*/ 	.byte	0x3f
	.zero		1


	//   ....[57]....
        /*041c*/ 	.word	0x00009860
        /*0420*/ 	.word	0x0000000b
        /*0424*/ 	.word	0x00000000
        /*0428*/ 	.short	0x010a
        /*042a*/ 	.byte	0x3f
	.zero		1


	//----- nvinfo : EIATTR_NUM_MBARRIERS
	.align		4
.L_28:
        /*042c*/ 	.byte	0x03, 0x38
        /*042e*/ 	.short	0x0018


	//----- nvinfo : EIATTR_EXIT_INSTR_OFFSETS
	.align		4
        /*0430*/ 	.byte	0x04, 0x1c
        /*0432*/ 	.short	(.L_30 - .L_29)


	//   ....[0]....
.L_29:
        /*0434*/ 	.word	0x00001220


	//   ....[1]....
        /*0438*/ 	.word	0x00001280


	//   ....[2]....
        /*043c*/ 	.word	0x000080e0


	//   ....[3]....
        /*0440*/ 	.word	0x00008110


	//   ....[4]....
        /*0444*/ 	.word	0x00009340


	//----- nvinfo : EIATTR_MAX_THREADS
	.align		4
.L_30:
        /*0448*/ 	.byte	0x04, 0x05
        /*044a*/ 	.short	(.L_32 - .L_31)
.L_31:
        /*044c*/ 	.word	0x00000180
        /*0450*/ 	.word	0x00000001
        /*0454*/ 	.word	0x00000001


	//----- nvinfo : EIATTR_CRS_STACK_SIZE
	.align		4
.L_32:
        /*0458*/ 	.byte	0x04, 0x1e
        /*045a*/ 	.short	(.L_34 - .L_33)
.L_33:
        /*045c*/ 	.word	0x00000000


	//----- nvinfo : EIATTR_CBANK_PARAM_SIZE
	.align		4
.L_34:
        /*0460*/ 	.byte	0x03, 0x19
        /*0462*/ 	.short	0x0470


	//----- nvinfo : EIATTR_PARAM_CBANK
	.align		4
        /*0464*/ 	.byte	0x04, 0x0a
        /*0466*/ 	.short	(.L_36 - .L_35)
	.align		4
.L_35:
        /*0468*/ 	.word	index@(.nv.constant0._ZN7cutlass13device_kernelINS_4gemm6kernel13GemmUniversalIN4cute5tupleIJiiiiEEENS1_10collective13CollectiveMmaINS1_37MainloopSm90TmaGmmaWarpSpecializedFP8ILi9ENS5_IJNS4_1CILi1EEESB_SB_EEENS1_32KernelTmaWarpSpecializedPingpongEEENS5_IJNSA_ILi64EEENSA_ILi128EEESG_EEENS_12float_e4m3_tENS5_IJlSB_lEEESI_SJ_NS4_8TiledMMAINS4_8MMA_AtomIJNS4_4SM904GMMA31MMA_64x128x32_F32E4M3E4M3_SS_TNILNSN_7ScaleInE1ELSP_1EEEEEENS4_6LayoutISC_NS5_IJNSA_ILi0EEEST_ST_EEEEENS5_IJNS4_10UnderscoreESW_SW_EEEEENS4_13SM90_TMA_LOADENS4_14ComposedLayoutINS4_7SwizzleILi3ELi4ELi3EEENS4_18smem_ptr_flag_bitsILi8EEENSS_INS5_IJNSA_ILi8EEESG_EEENS5_IJSG_SB_EEEEEEEvNS4_8identityESZ_S19_vS1A_EENS_8epilogue10collective6detail29Sm90TmaWarpSpecializedAdapterINS1D_15DefaultEpilogueISI_SJ_SJ_NS1C_6thread17LinearCombinationISI_Li1EffLNS1H_9ScaleType4KindE0ELNS_15FloatRoundStyleE2ESI_EENS1_15EpilogueDefaultEEEEEvvEEEEvNT_6ParamsE)
        /*046c*/ 	.short	0x0210
        /*046e*/ 	.short	0x0470


	//----- nvinfo : EIATTR_SW_WAR
	.align		4
.L_36:
        /*0470*/ 	.byte	0x04, 0x36
        /*0472*/ 	.short	(.L_38 - .L_37)
.L_37:
        /*0474*/ 	.word	0x00000008
.L_38:


//--------------------- .nv.callgraph             --------------------------
	.section	.nv.callgraph,"",@"SHT_CUDA_CALLGRAPH"
	.align	4
	.sectionentsize	8
	.align		4
        /*0000*/ 	.word	0x00000000
	.align		4
        /*0004*/ 	.word	0xffffffff
	.align		4
        /*0008*/ 	.word	0x00000000
	.align		4
        /*000c*/ 	.word	0xfffffffe
	.align		4
        /*0010*/ 	.word	0x00000000
	.align		4
        /*0014*/ 	.word	0xfffffffd
	.align		4
        /*0018*/ 	.word	0x00000000
	.align		4
        /*001c*/ 	.word	0xfffffffc


//--------------------- .nv.constant4             --------------------------
	.section	.nv.constant4,"a",@progbits
	.align	8
	.align		8
.nv.constant4:
        /*0000*/ 	.dword	_ZN39_INTERNAL_0ca09b53_4_k_cu_fd9f59d4_25344cuda3std3__45__cpo5beginE
	.align		8
        /*0008*/ 	.dword	_ZN39_INTERNAL_0ca09b53_4_k_cu_fd9f59d4_25344cuda3std3__45__cpo3endE
	.align		8
        /*0010*/ 	.dword	_ZN39_INTERNAL_0ca09b53_4_k_cu_fd9f59d4_25344cuda3std3__45__cpo6cbeginE
	.align		8
        /*0018*/ 	.dword	_ZN39_INTERNAL_0ca09b53_4_k_cu_fd9f59d4_25344cuda3std3__45__cpo4cendE
	.align		8
        /*0020*/ 	.dword	_ZN39_INTERNAL_0ca09b53_4_k_cu_fd9f59d4_25344cuda3std3__441_GLOBAL__N__0ca09b53_4_k_cu_fd9f59d4_25346ignoreE
	.align		8
        /*0028*/ 	.dword	_ZN39_INTERNAL_0ca09b53_4_k_cu_fd9f59d4_25344cuda3std3__419piecewise_constructE
	.align		8
        /*0030*/ 	.dword	_ZN39_INTERNAL_0ca09b53_4_k_cu_fd9f59d4_25344cuda3std3__48in_placeE
	.align		8
        /*0038*/ 	.dword	_ZN39_INTERNAL_0ca09b53_4_k_cu_fd9f59d4_25344cuda3std6ranges3__45__cpo4swapE
	.align		8
        /*0040*/ 	.dword	_ZN39_INTERNAL_0ca09b53_4_k_cu_fd9f59d4_25344cuda3std6ranges3__45__cpo9iter_moveE
	.align		8
        /*0048*/ 	.dword	_ZN39_INTERNAL_0ca09b53_4_k_cu_fd9f59d4_25344cute7productE
	.align		8
        /*0050*/ 	.dword	_ZN39_INTERNAL_0ca09b53_4_k_cu_fd9f59d4_25344cute1_E


//--------------------- .text._ZN7cutlass13device_kernelINS_4gemm6kernel13GemmUniversalIN4cute5tupleIJiiiiEEENS1_10collective13CollectiveMmaINS1_37MainloopSm90TmaGmmaWarpSpecializedFP8ILi9ENS5_IJNS4_1CILi1EEESB_SB_EEENS1_32KernelTmaWarpSpecializedPingpongEEENS5_IJNSA_ILi64EEENSA_ILi128EEESG_EEENS_12float_e4m3_tENS5_IJlSB_lEEESI_SJ_NS4_8TiledMMAINS4_8MMA_AtomIJNS4_4SM904GMMA31MMA_64x128x32_F32E4M3E4M3_SS_TNILNSN_7ScaleInE1ELSP_1EEEEEENS4_6LayoutISC_NS5_IJNSA_ILi0EEEST_ST_EEEEENS5_IJNS4_10UnderscoreESW_SW_EEEEENS4_13SM90_TMA_LOADENS4_14ComposedLayoutINS4_7SwizzleILi3ELi4ELi3EEENS4_18smem_ptr_flag_bitsILi8EEENSS_INS5_IJNSA_ILi8EEESG_EEENS5_IJSG_SB_EEEEEEEvNS4_8identityESZ_S19_vS1A_EENS_8epilogue10collective6detail29Sm90TmaWarpSpecializedAdapterINS1D_15DefaultEpilogueISI_SJ_SJ_NS1C_6thread17LinearCombinationISI_Li1EffLNS1H_9ScaleType4KindE0ELNS_15FloatRoundStyleE2ESI_EENS1_15EpilogueDefaultEEEEEvvEEEEvNT_6ParamsE --------------------------
	.section	.text._ZN7cutlass13device_kernelINS_4gemm6kernel13GemmUniversalIN4cute5tupleIJiiiiEEENS1_10collective13CollectiveMmaINS1_37MainloopSm90TmaGmmaWarpSpecializedFP8ILi9ENS5_IJNS4_1CILi1EEESB_SB_EEENS1_32KernelTmaWarpSpecializedPingpongEEENS5_IJNSA_ILi64EEENSA_ILi128EEESG_EEENS_12float_e4m3_tENS5_IJlSB_lEEESI_SJ_NS4_8TiledMMAINS4_8MMA_AtomIJNS4_4SM904GMMA31MMA_64x128x32_F32E4M3E4M3_SS_TNILNSN_7ScaleInE1ELSP_1EEEEEENS4_6LayoutISC_NS5_IJNSA_ILi0EEEST_ST_EEEEENS5_IJNS4_10UnderscoreESW_SW_EEEEENS4_13SM90_TMA_LOADENS4_14ComposedLayoutINS4_7SwizzleILi3ELi4ELi3EEENS4_18smem_ptr_flag_bitsILi8EEENSS_INS5_IJNSA_ILi8EEESG_EEENS5_IJSG_SB_EEEEEEEvNS4_8identityESZ_S19_vS1A_EENS_8epilogue10collective6detail29Sm90TmaWarpSpecializedAdapterINS1D_15DefaultEpilogueISI_SJ_SJ_NS1C_6thread17LinearCombinationISI_Li1EffLNS1H_9ScaleType4KindE0ELNS_15FloatRoundStyleE2ESI_EENS1_15EpilogueDefaultEEEEEvvEEEEvNT_6ParamsE,"ax",@progbits
	.align	128
.text._ZN7cutlass13device_kernelINS_4gemm6kernel13GemmUniversalIN4cute5tupleIJiiiiEEENS1_10collective13CollectiveMmaINS1_37MainloopSm90TmaGmmaWarpSpecializedFP8ILi9ENS5_IJNS4_1CILi1EEESB_SB_EEENS1_32KernelTmaWarpSpecializedPingpongEEENS5_IJNSA_ILi64EEENSA_ILi128EEESG_EEENS_12float_e4m3_tENS5_IJlSB_lEEESI_SJ_NS4_8TiledMMAINS4_8MMA_AtomIJNS4_4SM904GMMA31MMA_64x128x32_F32E4M3E4M3_SS_TNILNSN_7ScaleInE1ELSP_1EEEEEENS4_6LayoutISC_NS5_IJNSA_ILi0EEEST_ST_EEEEENS5_IJNS4_10UnderscoreESW_SW_EEEEENS4_13SM90_TMA_LOADENS4_14ComposedLayoutINS4_7SwizzleILi3ELi4ELi3EEENS4_18smem_ptr_flag_bitsILi8EEENSS_INS5_IJNSA_ILi8EEESG_EEENS5_IJSG_SB_EEEEEEEvNS4_8identityESZ_S19_vS1A_EENS_8epilogue10collective6detail29Sm90TmaWarpSpecializedAdapterINS1D_15DefaultEpilogueISI_SJ_SJ_NS1C_6thread17LinearCombinationISI_Li1EffLNS1H_9ScaleType4KindE0ELNS_15FloatRoundStyleE2ESI_EENS1_15EpilogueDefaultEEEEEvvEEEEvNT_6ParamsE:
        .type           _ZN7cutlass13device_kernelINS_4gemm6kernel13GemmUniversalIN4cute5tupleIJiiiiEEENS1_10collective13CollectiveMmaINS1_37MainloopSm90TmaGmmaWarpSpecializedFP8ILi9ENS5_IJNS4_1CILi1EEESB_SB_EEENS1_32KernelTmaWarpSpecializedPingpongEEENS5_IJNSA_ILi64EEENSA_ILi128EEESG_EEENS_12float_e4m3_tENS5_IJlSB_lEEESI_SJ_NS4_8TiledMMAINS4_8MMA_AtomIJNS4_4SM904GMMA31MMA_64x128x32_F32E4M3E4M3_SS_TNILNSN_7ScaleInE1ELSP_1EEEEEENS4_6LayoutISC_NS5_IJNSA_ILi0EEEST_ST_EEEEENS5_IJNS4_10UnderscoreESW_SW_EEEEENS4_13SM90_TMA_LOADENS4_14ComposedLayoutINS4_7SwizzleILi3ELi4ELi3EEENS4_18smem_ptr_flag_bitsILi8EEENSS_INS5_IJNSA_ILi8EEESG_EEENS5_IJSG_SB_EEEEEEEvNS4_8identityESZ_S19_vS1A_EENS_8epilogue10collective6detail29Sm90TmaWarpSpecializedAdapterINS1D_15DefaultEpilogueISI_SJ_SJ_NS1C_6thread17LinearCombinationISI_Li1EffLNS1H_9ScaleType4KindE0ELNS_15FloatRoundStyleE2ESI_EENS1_15EpilogueDefaultEEEEEvvEEEEvNT_6ParamsE,@function
        .size           _ZN7cutlass13device_kernelINS_4gemm6kernel13GemmUniversalIN4cute5tupleIJiiiiEEENS1_10collective13CollectiveMmaINS1_37MainloopSm90TmaGmmaWarpSpecializedFP8ILi9ENS5_IJNS4_1CILi1EEESB_SB_EEENS1_32KernelTmaWarpSpecializedPingpongEEENS5_IJNSA_ILi64EEENSA_ILi128EEESG_EEENS_12float_e4m3_tENS5_IJlSB_lEEESI_SJ_NS4_8TiledMMAINS4_8MMA_AtomIJNS4_4SM904GMMA31MMA_64x128x32_F32E4M3E4M3_SS_TNILNSN_7ScaleInE1ELSP_1EEEEEENS4_6LayoutISC_NS5_IJNSA_ILi0EEEST_ST_EEEEENS5_IJNS4_10UnderscoreESW_SW_EEEEENS4_13SM90_TMA_LOADENS4_14ComposedLayoutINS4_7SwizzleILi3ELi4ELi3EEENS4_18smem_ptr_flag_bitsILi8EEENSS_INS5_IJNSA_ILi8EEESG_EEENS5_IJSG_SB_EEEEEEEvNS4_8identityESZ_S19_vS1A_EENS_8epilogue10collective6detail29Sm90TmaWarpSpecializedAdapterINS1D_15DefaultEpilogueISI_SJ_SJ_NS1C_6thread17LinearCombinationISI_Li1EffLNS1H_9ScaleType4KindE0ELNS_15FloatRoundStyleE2ESI_EENS1_15EpilogueDefaultEEEEEvvEEEEvNT_6ParamsE,(.L_x_215 - _ZN7cutlass13device_kernelINS_4gemm6kernel13GemmUniversalIN4cute5tupleIJiiiiEEENS1_10collective13CollectiveMmaINS1_37MainloopSm90TmaGmmaWarpSpecializedFP8ILi9ENS5_IJNS4_1CILi1EEESB_SB_EEENS1_32KernelTmaWarpSpecializedPingpongEEENS5_IJNSA_ILi64EEENSA_ILi128EEESG_EEENS_12float_e4m3_tENS5_IJlSB_lEEESI_SJ_NS4_8TiledMMAINS4_8MMA_AtomIJNS4_4SM904GMMA31MMA_64x128x32_F32E4M3E4M3_SS_TNILNSN_7ScaleInE1ELSP_1EEEEEENS4_6LayoutISC_NS5_IJNSA_ILi0EEEST_ST_EEEEENS5_IJNS4_10UnderscoreESW_SW_EEEEENS4_13SM90_TMA_LOADENS4_14ComposedLayoutINS4_7SwizzleILi3ELi4ELi3EEENS4_18smem_ptr_flag_bitsILi8EEENSS_INS5_IJNSA_ILi8EEESG_EEENS5_IJSG_SB_EEEEEEEvNS4_8identityESZ_S19_vS1A_EENS_8epilogue10collective6detail29Sm90TmaWarpSpecializedAdapterINS1D_15DefaultEpilogueISI_SJ_SJ_NS1C_6thread17LinearCombinationISI_Li1EffLNS1H_9ScaleType4KindE0ELNS_15FloatRoundStyleE2ESI_EENS1_15EpilogueDefaultEEEEEvvEEEEvNT_6ParamsE)
        .other          _ZN7cutlass13device_kernelINS_4gemm6kernel13GemmUniversalIN4cute5tupleIJiiiiEEENS1_10collective13CollectiveMmaINS1_37MainloopSm90TmaGmmaWarpSpecializedFP8ILi9ENS5_IJNS4_1CILi1EEESB_SB_EEENS1_32KernelTmaWarpSpecializedPingpongEEENS5_IJNSA_ILi64EEENSA_ILi128EEESG_EEENS_12float_e4m3_tENS5_IJlSB_lEEESI_SJ_NS4_8TiledMMAINS4_8MMA_AtomIJNS4_4SM904GMMA31MMA_64x128x32_F32E4M3E4M3_SS_TNILNSN_7ScaleInE1ELSP_1EEEEEENS4_6LayoutISC_NS5_IJNSA_ILi0EEEST_ST_EEEEENS5_IJNS4_10UnderscoreESW_SW_EEEEENS4_13SM90_TMA_LOADENS4_14ComposedLayoutINS4_7SwizzleILi3ELi4ELi3EEENS4_18smem_ptr_flag_bitsILi8EEENSS_INS5_IJNSA_ILi8EEESG_EEENS5_IJSG_SB_EEEEEEEvNS4_8identityESZ_S19_vS1A_EENS_8epilogue10collective6detail29Sm90TmaWarpSpecializedAdapterINS1D_15DefaultEpilogueISI_SJ_SJ_NS1C_6thread17LinearCombinationISI_Li1EffLNS1H_9ScaleType4KindE0ELNS_15FloatRoundStyleE2ESI_EENS1_15EpilogueDefaultEEEEEvvEEEEvNT_6ParamsE,@"STO_CUDA_ENTRY STV_DEFAULT"
_ZN7cutlass13device_kernelINS_4gemm6kernel13GemmUniversalIN4cute5tupleIJiiiiEEENS1_10collective13CollectiveMmaINS1_37MainloopSm90TmaGmmaWarpSpecializedFP8ILi9ENS5_IJNS4_1CILi1EEESB_SB_EEENS1_32KernelTmaWarpSpecializedPingpongEEENS5_IJNSA_ILi64EEENSA_ILi128EEESG_EEENS_12float_e4m3_tENS5_IJlSB_lEEESI_SJ_NS4_8TiledMMAINS4_8MMA_AtomIJNS4_4SM904GMMA31MMA_64x128x32_F32E4M3E4M3_SS_TNILNSN_7ScaleInE1ELSP_1EEEEEENS4_6LayoutISC_NS5_IJNSA_ILi0EEEST_ST_EEEEENS5_IJNS4_10UnderscoreESW_SW_EEEEENS4_13SM90_TMA_LOADENS4_14ComposedLayoutINS4_7SwizzleILi3ELi4ELi3EEENS4_18smem_ptr_flag_bitsILi8EEENSS_INS5_IJNSA_ILi8EEESG_EEENS5_IJSG_SB_EEEEEEEvNS4_8identityESZ_S19_vS1A_EENS_8epilogue10collective6detail29Sm90TmaWarpSpecializedAdapterINS1D_15DefaultEpilogueISI_SJ_SJ_NS1C_6thread17LinearCombinationISI_Li1EffLNS1H_9ScaleType4KindE0ELNS_15FloatRoundStyleE2ESI_EENS1_15EpilogueDefaultEEEEEvvEEEEvNT_6ParamsE:
[----:B------:R-:W-:Y:S01]  /*0000*/  LDC R1, c[0x0][0x28] ;  /* 0x00000a00ff017b82 */ /* 0x000fe20000000800 */
[----:B------:R-:W0:Y:S01]  /*0010*/  S2R R13, SR_TID.X ;  /* 0x00000000000d7919 */ /* 0x000e220000002100 */
[----:B------:R-:W-:Y:S01]  /*0020*/  ELECT P0, URZ, PT ;  /* 0x00000000003f782f */ /* 0x000fe20003800000 */
[----:B------:R-:W-:Y:S01]  /*0030*/  BSSY B0, `(.L_x_0) ;  /* 0x000000f000007945 */ /* 0x000fe20003800000 */
[--C-:B0-----:R-:W-:Y:S02]  /*0040*/  SHF.R.U32.HI R0, RZ, 0x5, R13.reuse ;  /* 0x00000005ff007819 */ /* 0x101fe4000001160d */
[----:B------:R-:W-:-:S03]  /*0050*/  SHF.R.U32.HI R4, RZ, 0x7, R13 ;  /* 0x00000007ff047819 */ /* 0x000fc6000001160d */
[----:B------:R-:W0:Y:S04]  /*0060*/  SHFL.IDX PT, R2, R0, RZ, 0x1f ;  /* 0x00001fff00027589 */ /* 0x000e2800000e0000 */
[----:B------:R1:W2:Y:S01]  /*0070*/  SHFL.IDX PT, R5, R4, RZ, 0x1f ;  /* 0x00001fff04057589 */ /* 0x0002a200000e0000 */
[----:B0-----:R-:W-:-:S13]  /*0080*/  ISETP.NE.OR P0, PT, R2, RZ, !P0 ;  /* 0x000000ff0200720c */ /* 0x001fda0004705670 */
[----:B-12---:R-:W-:Y:S05]  /*0090*/  @P0 BRA `(.L_x_1) ;  /* 0x0000000000200947 */ /* 0x006fea0003800000 */
[----:B------:R-:W-:Y:S02]  /*00a0*/  ULDC.64 UR4, c[0x0][0x198] ;  /* 0x0000660000047ab9 */ /* 0x000fe40000000a00 */
[----:B------:R-:W-:Y:S02]  /*00b0*/  UIADD3 UR6, UP0, UR4, 0xf0, URZ ;  /* 0x000000f004067890 */ /* 0x000fe4000ff1e03f */
[----:B------:R-:W-:Y:S02]  /*00c0*/  UIADD3 UR4, UP1, UR4, 0x1f0, URZ ;  /* 0x000001f004047890 */ /* 0x000fe4000ff3e03f */
[----:B------:R-:W-:Y:S02]  /*00d0*/  UIADD3.X UR7, URZ, UR5, URZ, UP0, !UPT ;  /* 0x000000053f077290 */ /* 0x000fe400087fe43f */
[----:B------:R-:W-:-:S07]  /*00e0*/  UIADD3.X UR5, URZ, UR5, URZ, UP1, !UPT ;  /* 0x000000053f057290 */ /* 0x000fce0008ffe43f */
[----:B------:R0:W-:Y:S02]  /*00f0*/  UTMACCTL.PF [UR6] ;  /* 0x00000000060079b9 */ /* 0x0001e40008040000 */
[----:B------:R0:W-:Y:S02]  /*0100*/  UTMACCTL.PF [UR4] ;  /* 0x00000000040079b9 */ /* 0x0001e40008040000 */
[----:B0-----:R-:W-:Y:S01]  /*0110*/  NOP ;  /* 0x0000000000007918 */ /* 0x001fe20000000000 */
.L_x_1:
[----:B------:R-:W-:Y:S05]  /*0120*/  BSYNC B0 ;  /* 0x0000000000007941 */ /* 0x000fea0003800000 */
.L_x_0:
[----:B------:R-:W0:Y:S02]  /*0130*/  SHFL.IDX PT, R3, R0, RZ, 0x1f ;  /* 0x00001fff00037589 */ /* 0x000e2400000e0000 */
[----:B0-----:R-:W-:-:S13]  /*0140*/  ISETP.NE.AND P0, PT, R3, RZ, PT ;  /* 0x000000ff0300720c */ /* 0x001fda0003f05270 */
[----:B------:R-:W-:Y:S05]  /*0150*/  @P0 BRA `(.L_x_2) ;  /* 0x00000000008c0947 */ /* 0x000fea0003800000 */
[----:B------:R-:W-:Y:S01]  /*0160*/  ELECT P0, URZ, PT ;  /* 0x00000000003f782f */ /* 0x000fe20003800000 */
[----:B------:R-:W-:-:S12]  /*0170*/  BSSY B0, `(.L_x_2) ;  /* 0x0000021000007945 */ /* 0x000fd80003800000 */
[----:B------:R-:W-:Y:S05]  /*0180*/  @!P0 BRA `(.L_x_3) ;  /* 0x00000000007c8947 */ /* 0x000fea0003800000 */
[----:B------:R-:W0:Y:S01]  /*0190*/  S2UR UR8, SR_CgaCtaId ;  /* 0x00000000000879c3 */ /* 0x000e220000008800 */
[----:B------:R-:W-:Y:S01]  /*01a0*/  UMOV UR4, 0x400 ;  /* 0x0000040000047882 */ /* 0x000fe20000000000 */
[----:B------:R-:W-:Y:S01]  /*01b0*/  UMOV UR5, 0x1 ;  /* 0x0000000100057882 */ /* 0x000fe20000000000 */
[----:B------:R-:W-:Y:S02]  /*01c0*/  UMOV UR6, 0x80 ;  /* 0x0000008000067882 */ /* 0x000fe40000000000 */
[----:B------:R-:W-:-:S04]  /*01d0*/  UIADD3 UR6, -UR6, 0x100000, URZ ;  /* 0x0010000006067890 */ /* 0x000fc8000fffe13f */
[----:B------:R-:W-:Y:S02]  /*01e0*/  USHF.L.U32 UR7, UR6, 0xb, URZ ;  /* 0x0000000b06077899 */ /* 0x000fe4000800063f */
[----:B------:R-:W-:Y:S02]  /*01f0*/  USHF.L.U32 UR6, UR6, 0x1, URZ ;  /* 0x0000000106067899 */ /* 0x000fe4000800063f */
[----:B0-----:R-:W-:Y:S02]  /*0200*/  ULEA UR8, UR8, UR4, 0x18 ;  /* 0x0000000408087291 */ /* 0x001fe4000f8ec03f */
[----:B------:R-:W-:-:S04]  /*0210*/  UIADD3 UR4, -UR5, 0x100000, URZ ;  /* 0x0010000005047890 */ /* 0x000fc8000fffe13f */
[----:B------:R-:W-:Y:S02]  /*0220*/  USHF.L.U32 UR5, UR4, 0xb, URZ ;  /* 0x0000000b04057899 */ /* 0x000fe4000800063f */
[----:B------:R-:W-:Y:S01]  /*0230*/  USHF.L.U32 UR4, UR4, 0x1, URZ ;  /* 0x0000000104047899 */ /* 0x000fe2000800063f */
[----:B------:R-:W0:Y:S11]  /*0240*/  FENCE.VIEW.ASYNC.S ;  /* 0x00000000000073c6 */ /* 0x000e360000000000 */
[----:B0-----:R0:W1:Y:S01]  /*0250*/  SYNCS.EXCH.64 URZ, [UR8], UR4 ;  /* 0x00000004083f75b2 */ /* 0x0010620008000100 */
[----:B------:R0:W2:Y:S01]  /*0260*/  SYNCS.EXCH.64 URZ, [UR8+0x48], UR6 ;  /* 0x00004806083f75b2 */ /* 0x0000a20008000100 */
[----:B------:R0:W3:Y:S01]  /*0270*/  SYNCS.EXCH.64 URZ, [UR8+0x8], UR4 ;  /* 0x00000804083f75b2 */ /* 0x0000e20008000100 */
[----:B------:R0:W4:Y:S01]  /*0280*/  SYNCS.EXCH.64 URZ, [UR8+0x50], UR6 ;  /* 0x00005006083f75b2 */ /* 0x0001220008000100 */
[----:B------:R0:W0:Y:S01]  /*0290*/  SYNCS.EXCH.64 URZ, [UR8+0x10], UR4 ;  /* 0x00001004083f75b2 */ /* 0x0000220008000100 */
        /* <DEDUP_REMOVED lines=13> */
[----:B------:R-:W-:Y:S01]  /*0370*/  NOP ;  /* 0x0000000000007918 */ /* 0x000fe20000000000 */
.L_x_3:
[----:B0-----:R-:W-:Y:S05]  /*0380*/  BSYNC B0 ;  /* 0x0000000000007941 */ /* 0x001fea0003800000 */
.L_x_2:
[----:B------:R-:W0:Y:S01]  /*0390*/  SHFL.IDX PT, R6, R0, RZ, 0x1f ;  /* 0x00001fff00067589 */ /* 0x000e2200000e0000 */
[----:B------:R-:W-:Y:S01]  /*03a0*/  ELECT P0, URZ, PT ;  /* 0x00000000003f782f */ /* 0x000fe20003800000 */
[----:B------:R-:W-:Y:S01]  /*03b0*/  NOP ;  /* 0x0000000000007918 */ /* 0x000fe20000000000 */
[----:B------:R-:W-:Y:S01]  /*03c0*/  ELECT P1, URZ, PT ;  /* 0x00000000003f782f */ /* 0x000fe20003820000 */
[----:B------:R5:W1:Y:S01]  /*03d0*/  SHFL.IDX PT, R3, R0, RZ, 0x1f ;  /* 0x00001fff00037589 */ /* 0x000a6200000e0000 */
[----:B------:R-:W-:Y:S01]  /*03e0*/  UMOV UR4, 0x20 ;  /* 0x0000002000047882 */ /* 0x000fe20000000000 */
[----:B------:R-:W-:Y:S01]  /*03f0*/  UMOV UR11, 0x80 ;  /* 0x00000080000b7882 */ /* 0x000fe20000000000 */
[----:B------:R-:W-:Y:S01]  /*0400*/  ULDC.64 UR12, c[0x0][0x598] ;  /* 0x00016600000c7ab9 */ /* 0x000fe20000000a00 */
[----:B------:R-:W2:Y:S01]  /*0410*/  SHFL.IDX PT, R4, R4, RZ, 0x1f ;  /* 0x00001fff04047589 */ /* 0x000ea200000e0000 */
[----:B------:R-:W-:Y:S01]  /*0420*/  NOP ;  /* 0x0000000000007918 */ /* 0x000fe20000000000 */
[----:B------:R-:W-:Y:S01]  /*0430*/  VIADD R33, R5, 0xffffffff ;  /* 0xffffffff05217836 */ /* 0x000fe20000000000 */
[----:B------:R-:W-:Y:S01]  /*0440*/  ULDC.64 UR14, c[0x0][0x208] ;  /* 0x00008200000e7ab9 */ /* 0x000fe20000000a00 */
[----:B-----5:R-:W-:-:S02]  /*0450*/  SHF.R.S32.HI R0, RZ, 0x1f, R13 ;  /* 0x0000001fff007819 */ /* 0x020fc4000001140d */
[----:B------:R-:W-:Y:S02]  /*0460*/  ISETP.NE.AND P3, PT, R5, RZ, PT ;  /* 0x000000ff0500720c */ /* 0x000fe40003f65270 */
[----:B------:R-:W-:Y:S02]  /*0470*/  LEA.HI R0, R0, R13, RZ, 0x7 ;  /* 0x0000000d00007211 */ /* 0x000fe400078f38ff */
[----:B------:R-:W-:Y:S02]  /*0480*/  ISETP.GE.U32.AND P2, PT, R33, 0x2, PT ;  /* 0x000000022100780c */ /* 0x000fe40003f46070 */
[----:B------:R-:W-:Y:S02]  /*0490*/  LOP3.LUT R0, R0, 0xffffff80, RZ, 0xc0, !PT ;  /* 0xffffff8000007812 */ /* 0x000fe400078ec0ff */
[----:B0-----:R-:W-:-:S03]  /*04a0*/  ISETP.NE.OR P0, PT, R6, RZ, !P0 ;  /* 0x000000ff0600720c */ /* 0x001fc60004705670 */
[----:B------:R-:W-:Y:S01]  /*04b0*/  IMAD.IADD R11, R13, 0x1, -R0 ;  /* 0x000000010d0b7824 */ /* 0x000fe200078e0a00 */
[----:B-1----:R-:W-:Y:S02]  /*04c0*/  ISETP.NE.OR P1, PT, R3, RZ, !P1 ;  /* 0x000000ff0300720c */ /* 0x002fe40004f25670 */
[----:B------:R-:W-:-:S04]  /*04d0*/  SHF.R.S32.HI R3, RZ, 0x1f, R2 ;  /* 0x0000001fff037819 */ /* 0x000fc80000011402 */
[----:B------:R-:W-:-:S03]  /*04e0*/  LEA.HI R3, R3, R2, RZ, 0x2 ;  /* 0x0000000203037211 */ /* 0x000fc600078f10ff */
[----:B------:R-:W-:Y:S01]  /*04f0*/  VOTEU.ALL UP0, P0 ;  /* 0x00000000003f7886 */ /* 0x000fe20000000000 */
[----:B------:R-:W-:-:S03]  /*0500*/  LOP3.LUT R3, R3, 0xfffffffc, RZ, 0xc0, !PT ;  /* 0xfffffffc03037812 */ /* 0x000fc600078ec0ff */
[----:B------:R-:W-:Y:S01]  /*0510*/  VOTEU.ALL UP1, P1 ;  /* 0x00000000003f7886 */ /* 0x000fe20000820000 */
[----:B------:R-:W0:Y:S01]  /*0520*/  @!UP0 S2UR UR7, SR_CgaCtaId ;  /* 0x00000000000789c3 */ /* 0x000e220000008800 */
[----:B------:R-:W-:Y:S01]  /*0530*/  @!UP0 UMOV UR6, 0x400 ;  /* 0x0000040000068882 */ /* 0x000fe20000000000 */
[----:B------:R-:W-:-:S04]  /*0540*/  @!UP0 UIADD3 UR4, -UR4, 0x100000, URZ ;  /* 0x0010000004048890 */ /* 0x000fc8000fffe13f */
[----:B------:R-:W-:Y:S02]  /*0550*/  @!UP0 USHF.L.U32 UR5, UR4, 0xb, URZ ;  /* 0x0000000b04058899 */ /* 0x000fe4000800063f */
[----:B------:R-:W-:Y:S01]  /*0560*/  @!UP0 USHF.L.U32 UR4, UR4, 0x1, URZ ;  /* 0x0000000104048899 */ /* 0x000fe2000800063f */
[----:B------:R-:W-:Y:S01]  /*0570*/  IMAD.IADD R20, R2, 0x1, -R3 ;  /* 0x0000000102147824 */ /* 0x000fe200078e0a03 */
[----:B------:R-:W-:Y:S01]  /*0580*/  @!UP1 UMOV UR9, 0x400 ;  /* 0x0000040000099882 */ /* 0x000fe20000000000 */
[----:B------:R-:W-:Y:S01]  /*0590*/  VOTEU.ALL UP2, P1 ;  /* 0x00000000003f7886 */ /* 0x000fe20000840000 */
[----:B------:R-:W-:Y:S01]  /*05a0*/  VOTEU.ALL UP3, P1 ;  /* 0x00000000003f7886 */ /* 0x000fe20000860000 */
[----:B------:R-:W-:Y:S01]  /*05b0*/  VOTEU.ALL UP4, P1 ;  /* 0x00000000003f7886 */ /* 0x000fe20000880000 */
[----:B------:R-:W1:Y:S01]  /*05c0*/  @!UP1 S2UR UR10, SR_CgaCtaId ;  /* 0x00000000000a99c3 */ /* 0x000e620000008800 */
[----:B------:R-:W-:Y:S01]  /*05d0*/  VOTEU.ALL UP5, P1 ;  /* 0x00000000003f7886 */ /* 0x000fe200008a0000 */
[----:B------:R-:W-:-:S04]  /*05e0*/  ISETP.NE.U32.AND P1, PT, RZ, UR12, PT ;  /* 0x0000000cff007c0c */ /* 0x000fc8000bf25070 */
[----:B------:R-:W-:Y:S01]  /*05f0*/  ISETP.NE.AND.EX P1, PT, RZ, UR13, PT, P1 ;  /* 0x0000000dff007c0c */ /* 0x000fe2000bf25310 */
[----:B0-----:R-:W-:Y:S02]  /*0600*/  @!UP0 ULEA UR8, UR7, UR6, 0x18 ;  /* 0x0000000607088291 */ /* 0x001fe4000f8ec03f */
[----:B------:R-:W-:-:S04]  /*0610*/  @!UP1 UIADD3 UR6, -UR11, 0x100000, URZ ;  /* 0x001000000b069890 */ /* 0x000fc8000fffe13f */
[----:B------:R-:W-:Y:S02]  /*0620*/  @!UP1 USHF.L.U32 UR7, UR6, 0xb, URZ ;  /* 0x0000000b06079899 */ /* 0x000fe4000800063f */
[----:B------:R-:W-:Y:S01]  /*0630*/  @!UP1 USHF.L.U32 UR6, UR6, 0x1, URZ ;  /* 0x0000000106069899 */ /* 0x000fe2000800063f */
[----:B--2---:R-:W-:Y:S01]  /*0640*/  R2UR UR11, R4 ;  /* 0x00000000040b72ca */ /* 0x004fe200000e0000 */
[----:B------:R-:W-:Y:S01]  /*0650*/  VOTEU.ALL UP0, P0 ;  /* 0x00000000003f7886 */ /* 0x000fe20000000000 */
[----:B-1----:R-:W-:Y:S01]  /*0660*/  @!UP1 ULEA UR9, UR10, UR9, 0x18 ;  /* 0x000000090a099291 */ /* 0x002fe2000f8ec03f */
[----:B------:R-:W-:Y:S01]  /*0670*/  VOTEU.ALL UP1, P0 ;  /* 0x00000000003f7886 */ /* 0x000fe20000020000 */
[C---:B------:R-:W-:Y:S01]  /*0680*/  ISETP.NE.AND P0, PT, R20.reuse, 0x3, PT ;  /* 0x000000031400780c */ /* 0x040fe20003f05270 */
[----:B------:R-:W0:Y:S02]  /*0690*/  FENCE.VIEW.ASYNC.S ;  /* 0x00000000000073c6 */ /* 0x000e240000000000 */
[----:B0-----:R0:W3:Y:S01]  /*06a0*/  @!UP0 SYNCS.EXCH.64 URZ, [UR8+0xc0], UR4 ;  /* 0x0000c004083f85b2 */ /* 0x0010e20008000100 */
[----:B------:R-:W-:-:S04]  /*06b0*/  ISETP.EQ.OR P0, PT, R20, RZ, !P0 ;  /* 0x000000ff1400720c */ /* 0x000fc80004702670 */
[----:B------:R-:W-:-:S04]  /*06c0*/  ISETP.EQ.AND P0, PT, R5, RZ, P0 ;  /* 0x000000ff0500720c */ /* 0x000fc80000702270 */
[----:B------:R-:W-:-:S04]  /*06d0*/  SEL R7, RZ, 0x1, !P0 ;  /* 0x00000001ff077807 */ /* 0x000fc80004000000 */
[----:B------:R-:W-:Y:S01]  /*06e0*/  SEL R7, R7, 0x2, P2 ;  /* 0x0000000207077807 */ /* 0x000fe20001000000 */
[----:B------:R0:W3:Y:S01]  /*06f0*/  @!UP1 SYNCS.EXCH.64 URZ, [UR8+0xc8], UR4 ;  /* 0x0000c804083f95b2 */ /* 0x0000e20008000100 */
[----:B------:R-:W-:Y:S01]  /*0700*/  NOP ;  /* 0x0000000000007918 */ /* 0x000fe20000000000 */
[----:B------:R0:W3:Y:S01]  /*0710*/  @!UP2 SYNCS.EXCH.64 URZ, [UR9+0xa0], UR6 ;  /* 0x0000a006093fa5b2 */ /* 0x0000e20008000100 */
[----:B------:R0:W3:Y:S01]  /*0720*/  @!UP3 SYNCS.EXCH.64 URZ, [UR9+0xa8], UR6 ;  /* 0x0000a806093fb5b2 */ /* 0x0000e20008000100 */
[----:B------:R0:W3:Y:S01]  /*0730*/  @!UP4 SYNCS.EXCH.64 URZ, [UR9+0xb0], UR6 ;  /* 0x0000b006093fc5b2 */ /* 0x0000e20008000100 */
[----:B------:R0:W3:Y:S01]  /*0740*/  @!UP5 SYNCS.EXCH.64 URZ, [UR9+0xb8], UR6 ;  /* 0x0000b806093fd5b2 */ /* 0x0000e20008000100 */
[----:B------:R-:W-:Y:S01]  /*0750*/  NOP ;  /* 0x0000000000007918 */ /* 0x000fe20000000000 */
[----:B---34-:R-:W-:Y:S06]  /*0760*/  BAR.SYNC.DEFER_BLOCKING 0x0 ;  /* 0x0000000000007b1d */ /* 0x018fec0000010000 */
[----:B0-----:R-:W-:Y:S05]  /*0770*/  @!P1 BRA `(.L_x_4) ;  /* 0x00000000001c9947 */ /* 0x001fea0003800000 */
[----:B------:R-:W0:Y:S02]  /*0780*/  LDC.64 R2, c[0x0][0x598] ;  /* 0x00016600ff027b82 */ /* 0x000e240000000a00 */
[----:B0-----:R-:W2:Y:S02]  /*0790*/  LDG.E.64 R2, desc[UR14][R2.64] ;  /* 0x0000000e02027981 */ /* 0x001ea4000c1e1b00 */
[----:B--2---:R-:W-:-:S04]  /*07a0*/  ISETP.NE.U32.AND P0, PT, R2, RZ, PT ;  /* 0x000000ff0200720c */ /* 0x004fc80003f05070 */
[----:B------:R-:W-:-:S13]  /*07b0*/  ISETP.NE.AND.EX P0, PT, R3, RZ, PT, P0 ;  /* 0x000000ff0300720c */ /* 0x000fda0003f05300 */
[----:B------:R-:W-:Y:S05]  /*07c0*/  @!P0 BRA `(.L_x_4) ;  /* 0x0000000000088947 */ /* 0x000fea0003800000 */
[----:B------:R2:W5:Y:S01]  /*07d0*/  LD.E R10, desc[UR14][R2.64] ;  /* 0x0000000e020a7980 */ /* 0x000562000c101900 */
[----:B------:R-:W-:Y:S05]  /*07e0*/  BRA `(.L_x_5) ;  /* 0x0000000000207947 */ /* 0x000fea0003800000 */
.L_x_4:
[----:B------:R-:W-:Y:S02]  /*07f0*/  ULDC.64 UR4, c[0x0][0x588] ;  /* 0x0001620000047ab9 */ /* 0x000fe40000000a00 */
[----:B------:R-:W-:-:S04]  /*0800*/  ISETP.NE.U32.AND P0, PT, RZ, UR4, PT ;  /* 0x00000004ff007c0c */ /* 0x000fc8000bf05070 */
[----:B------:R-:W-:-:S13]  /*0810*/  ISETP.NE.AND.EX P0, PT, RZ, UR5, PT, P0 ;  /* 0x00000005ff007c0c */ /* 0x000fda000bf05300 */
[----:B------:R-:W-:Y:S05]  /*0820*/  @!P0 BRA `(.L_x_6) ;  /* 0x00000000000c8947 */ /* 0x000fea0003800000 */
[----:B------:R-:W0:Y:S02]  /*0830*/  LDC.64 R2, c[0x0][0x588] ;  /* 0x00016200ff027b82 */ /* 0x000e240000000a00 */
[----:B0-----:R0:W5:Y:S01]  /*0840*/  LDG.E R10, desc[UR14][R2.64] ;  /* 0x0000000e020a7981 */ /* 0x001162000c1e1900 */
[----:B------:R-:W-:Y:S05]  /*0850*/  BRA `(.L_x_5) ;  /* 0x0000000000047947 */ /* 0x000fea0003800000 */
.L_x_6:
[----:B------:R-:W1:Y:S02]  /*0860*/  LDC R10, c[0x0][0x580] ;  /* 0x00016000ff0a7b82 */ /* 0x000e640000000800 */
.L_x_5:
[----:B------:R-:W-:Y:S02]  /*0870*/  ULDC.64 UR4, c[0x0][0x5a0] ;  /* 0x0001680000047ab9 */ /* 0x000fe40000000a00 */
[----:B------:R-:W-:-:S04]  /*0880*/  ISETP.NE.U32.AND P0, PT, RZ, UR4, PT ;  /* 0x00000004ff007c0c */ /* 0x000fc8000bf05070 */
[----:B------:R-:W-:-:S13]  /*0890*/  ISETP.NE.AND.EX P0, PT, RZ, UR5, PT, P0 ;  /* 0x00000005ff007c0c */ /* 0x000fda000bf05300 */
[----:B------:R-:W-:Y:S05]  /*08a0*/  @!P0 BRA `(.L_x_7) ;  /* 0x00000000001c8947 */ /* 0x000fea0003800000 */
[----:B0-2---:R-:W0:Y:S02]  /*08b0*/  LDC.64 R2, c[0x0][0x5a0] ;  /* 0x00016800ff027b82 */ /* 0x005e240000000a00 */
[----:B0-----:R-:W2:Y:S02]  /*08c0*/  LDG.E.64 R2, desc[UR14][R2.64] ;  /* 0x0000000e02027981 */ /* 0x001ea4000c1e1b00 */
[----:B--2---:R-:W-:-:S04]  /*08d0*/  ISETP.NE.U32.AND P0, PT, R2, RZ, PT ;  /* 0x000000ff0200720c */ /* 0x004fc80003f05070 */
[----:B------:R-:W-:-:S13]  /*08e0*/  ISETP.NE.AND.EX P0, PT, R3, RZ, PT, P0 ;  /* 0x000000ff0300720c */ /* 0x000fda0003f05300 */
[----:B------:R-:W-:Y:S05]  /*08f0*/  @!P0 BRA `(.L_x_7) ;  /* 0x0000000000088947 */ /* 0x000fea0003800000 */
[----:B------:R0:W5:Y:S01]  /*0900*/  LD.E R12, desc[UR14][R2.64] ;  /* 0x0000000e020c7980 */ /* 0x000162000c101900 */
[----:B------:R-:W-:Y:S05]  /*0910*/  BRA `(.L_x_8) ;  /* 0x0000000000207947 */ /* 0x000fea0003800000 */
.L_x_7:
[----:B------:R-:W-:Y:S02]  /*0920*/  ULDC.64 UR4, c[0x0][0x590] ;  /* 0x0001640000047ab9 */ /* 0x000fe40000000a00 */
[----:B------:R-:W-:-:S04]  /*0930*/  ISETP.NE.U32.AND P0, PT, RZ, UR4, PT ;  /* 0x00000004ff007c0c */ /* 0x000fc8000bf05070 */
[----:B------:R-:W-:-:S13]  /*0940*/  ISETP.NE.AND.EX P0, PT, RZ, UR5, PT, P0 ;  /* 0x00000005ff007c0c */ /* 0x000fda000bf05300 */
[----:B------:R-:W-:Y:S05]  /*0950*/  @!P0 BRA `(.L_x_9) ;  /* 0x00000000000c8947 */ /* 0x000fea0003800000 */
[----:B0-2---:R-:W0:Y:S02]  /*0960*/  LDC.64 R2, c[0x0][0x590] ;  /* 0x00016400ff027b82 */ /* 0x005e240000000a00 */
[----:B0-----:R4:W5:Y:S01]  /*0970*/  LDG.E R12, desc[UR14][R2.64] ;  /* 0x0000000e020c7981 */ /* 0x001962000c1e1900 */
[----:B------:R-:W-:Y:S05]  /*0980*/  BRA `(.L_x_8) ;  /* 0x0000000000047947 */ /* 0x000fea0003800000 */
.L_x_9:
[----:B------:R-:W3:Y:S02]  /*0990*/  LDC R12, c[0x0][0x584] ;  /* 0x00016100ff0c7b82 */ /* 0x000ee40000000800 */
.L_x_8:
[----:B------:R-:W1:Y:S01]  /*09a0*/  LDC R0, c[0x0][0x65c] ;  /* 0x00019700ff007b82 */ /* 0x000e620000000800 */
[----:B------:R-:W0:Y:S01]  /*09b0*/  S2R R21, SR_CTAID.Y ;  /* 0x0000000000157919 */ /* 0x000e220000002600 */
[----:B------:R-:W-:Y:S01]  /*09c0*/  ULDC UR8, c[0x0][0x28c] ;  /* 0x0000a30000087ab9 */ /* 0x000fe20000000800 */
[----:B------:R-:W-:Y:S01]  /*09d0*/  ISETP.NE.AND P0, PT, R5, 0x2, PT ;  /* 0x000000020500780c */ /* 0x000fe20003f05270 */
[----:B------:R-:W-:Y:S01]  /*09e0*/  UIADD3 UR8, UR8, 0x7f, URZ ;  /* 0x0000007f08087890 */ /* 0x000fe2000fffe03f */
[----:B------:R-:W3:Y:S01]  /*09f0*/  S2R R14, SR_CTAID.X ;  /* 0x00000000000e7919 */ /* 0x000ee20000002500 */
[----:B------:R-:W-:Y:S01]  /*0a00*/  UMOV UR5, URZ ;  /* 0x0000003f00057c82 */ /* 0x000fe20008000000 */
[----:B------:R-:W-:Y:S01]  /*0a10*/  UMOV UR4, URZ ;  /* 0x0000003f00047c82 */ /* 0x000fe20008000000 */
[----:B------:R-:W-:-:S04]  /*0a20*/  USHF.R.S32.HI UR9, URZ, 0x1f, UR8 ;  /* 0x0000001f3f097899 */ /* 0x000fc80008011408 */
[----:B------:R-:W-:-:S04]  /*0a30*/  ULEA.HI UR9, UR9, UR8, URZ, 0x7 ;  /* 0x0000000809097291 */ /* 0x000fc8000f8f383f */
[----:B------:R-:W-:Y:S01]  /*0a40*/  USHF.R.S32.HI UR13, URZ, 0x7, UR9 ;  /* 0x000000073f0d7899 */ /* 0x000fe20008011409 */
[----:B-1----:R-:W-:-:S13]  /*0a50*/  ISETP.NE.AND P2, PT, R0, 0x1, PT ;  /* 0x000000010000780c */ /* 0x002fda0003f45270 */
[----:B------:R-:W3:Y:S01]  /*0a60*/  @P2 LDC R15, c[0x0][0x10] ;  /* 0x00000400ff0f2b82 */ /* 0x000ee20000000800 */
[----:B0-2-4-:R-:W-:Y:S02]  /*0a70*/  @P2 IMAD.MOV.U32 R2, RZ, RZ, R21 ;  /* 0x000000ffff022224 */ /* 0x015fe400078e0015 */
[----:B------:R-:W-:Y:S02]  /*0a80*/  @P2 IMAD.MOV.U32 R3, RZ, RZ, RZ ;  /* 0x000000ffff032224 */ /* 0x000fe400078e00ff */
[----:B------:R-:W-:-:S03]  /*0a90*/  @P2 IMAD.MOV.U32 R5, RZ, RZ, RZ ;  /* 0x000000ffff052224 */ /* 0x000fc600078e00ff */
[----:B------:R-:W0:Y:S01]  /*0aa0*/  @!P2 LDC R9, c[0x0][0xc] ;  /* 0x00000300ff09ab82 */ /* 0x000e220000000800 */
[----:B------:R-:W-:Y:S01]  /*0ab0*/  ULDC UR6, c[0x0][0xc] ;  /* 0x0000030000067ab9 */ /* 0x000fe20000000800 */
[----:B------:R-:W-:Y:S02]  /*0ac0*/  ULDC UR7, c[0x0][0x10] ;  /* 0x0000040000077ab9 */ /* 0x000fe40000000800 */
[----:B------:R-:W-:-:S04]  /*0ad0*/  UIMAD.WIDE.U32 UR6, UR6, UR7, URZ ;  /* 0x00000007060672a5 */ /* 0x000fc8000f8e003f */
[----:B------:R-:W1:Y:S01]  /*0ae0*/  LDC R8, c[0x0][0x14] ;  /* 0x00000500ff087b82 */ /* 0x000e620000000800 */
[----:B---3--:R-:W-:-:S04]  /*0af0*/  @P2 IMAD.WIDE.U32 R2, R14, R15, R2 ;  /* 0x0000000f0e022225 */ /* 0x008fc800078e0002 */
[----:B------:R-:W-:Y:S02]  /*0b00*/  IMAD.MOV.U32 R15, RZ, RZ, RZ ;  /* 0x000000ffff0f7224 */ /* 0x000fe400078e00ff */
[----:B------:R-:W-:Y:S02]  /*0b10*/  @P2 IMAD.IADD R3, R3, 0x1, R5 ;  /* 0x0000000103032824 */ /* 0x000fe400078e0205 */
[----:B0-----:R-:W-:-:S04]  /*0b20*/  @!P2 IMAD.WIDE.U32 R4, R9, R21, R14 ;  /* 0x000000150904a225 */ /* 0x001fc800078e000e */
[----:B------:R-:W-:Y:S02]  /*0b30*/  @!P2 IMAD.MOV.U32 R2, RZ, RZ, R4 ;  /* 0x000000ffff02a224 */ /* 0x000fe400078e0004 */
[----:B------:R-:W-:Y:S02]  /*0b40*/  @!P2 IMAD.MOV.U32 R3, RZ, RZ, R5 ;  /* 0x000000ffff03a224 */ /* 0x000fe400078e0005 */
[C---:B-1----:R-:W-:Y:S02]  /*0b50*/  IMAD R17, R8.reuse, UR7, RZ ;  /* 0x0000000708117c24 */ /* 0x042fe4000f8e02ff */
[----:B------:R-:W-:Y:S01]  /*0b60*/  IMAD.WIDE.U32 R8, R8, UR6, RZ ;  /* 0x0000000608087c25 */ /* 0x000fe2000f8e00ff */
[----:B------:R-:W-:-:S03]  /*0b70*/  ULDC.64 UR6, c[0x0][0x650] ;  /* 0x0001940000067ab9 */ /* 0x000fc60000000a00 */
[----:B------:R-:W-:Y:S01]  /*0b80*/  IMAD.IADD R0, R9, 0x1, R17 ;  /* 0x0000000109007824 */ /* 0x000fe200078e0211 */
[----:B------:R-:W-:Y:S06]  /*0b90*/  @P0 BRA `(.L_x_10) ;  /* 0x0000000000200947 */ /* 0x000fec0003800000 */
[----:B------:R-:W-:Y:S01]  /*0ba0*/  UISETP.GE.U32.AND UP0, UPT, UR13, 0x9, UPT ;  /* 0x000000090d00788c */ /* 0x000fe2000bf06070 */
[----:B------:R-:W-:Y:S01]  /*0bb0*/  IADD3 R2, P0, R2, R8, RZ ;  /* 0x0000000802027210 */ /* 0x000fe20007f1e0ff */
[----:B------:R-:W-:-:S04]  /*0bc0*/  UIMAD.WIDE.U32 UR4, UR13, 0x38e38e39, URZ ;  /* 0x38e38e390d0478a5 */ /* 0x000fc8000f8e003f */
[----:B------:R-:W-:Y:S01]  /*0bd0*/  USHF.R.U32.HI UR5, URZ, 0x1, UR5 ;  /* 0x000000013f057899 */ /* 0x000fe20008011605 */
[----:B------:R-:W-:Y:S02]  /*0be0*/  IMAD.X R3, R0, 0x1, R3, P0 ;  /* 0x0000000100037824 */ /* 0x000fe400000e0603 */
[----:B------:R-:W-:Y:S02]  /*0bf0*/  UMOV UR4, URZ ;  /* 0x0000003f00047c82 */ /* 0x000fe40008000000 */
[----:B------:R-:W-:Y:S02]  /*0c00*/  @UP0 ULOP3.LUT UR4, UR5, 0x1, URZ, 0xc0, !UPT ;  /* 0x0000000105040892 */ /* 0x000fe4000f8ec03f */
[----:B------:R-:W-:-:S12]  /*0c10*/  UIMAD UR5, UR5, -0x9, UR13 ;  /* 0xfffffff7050578a4 */ /* 0x000fd8000f8e020d */
.L_x_10:
[----:B------:R-:W-:Y:S01]  /*0c20*/  ISETP.GE.U32.AND P0, PT, R2, UR6, PT ;  /* 0x0000000602007c0c */ /* 0x000fe2000bf06070 */
[----:B------:R-:W-:Y:S01]  /*0c30*/  IMAD.MOV.U32 R6, RZ, RZ, -0x1 ;  /* 0xffffffffff067424 */ /* 0x000fe200078e00ff */
[----:B------:R-:W-:Y:S01]  /*0c40*/  PRMT R16, RZ, 0x7610, R16 ;  /* 0x00007610ff107816 */ /* 0x000fe20000000010 */
[----:B------:R-:W-:Y:S01]  /*0c50*/  IMAD.MOV.U32 R5, RZ, RZ, -0x1 ;  /* 0xffffffffff057424 */ /* 0x000fe200078e00ff */
[----:B------:R-:W-:Y:S01]  /*0c60*/  ISETP.GE.U32.AND.EX P0, PT, R3, UR7, PT, P0 ;  /* 0x0000000703007c0c */ /* 0x000fe2000bf06100 */
[----:B------:R-:W-:-:S12]  /*0c70*/  IMAD.MOV.U32 R4, RZ, RZ, -0x1 ;  /* 0xffffffffff047424 */ /* 0x000fd800078e00ff */
[----:B------:R-:W-:Y:S05]  /*0c80*/  @P0 BRA `(.L_x_11) ;  /* 0x00000004005c0947 */ /* 0x000fea0003800000 */
[----:B------:R-:W0:Y:S01]  /*0c90*/  LDC.64 R24, c[0x0][0x628] ;  /* 0x00018a00ff187b82 */ /* 0x000e220000000a00 */
[----:B------:R-:W-:Y:S02]  /*0ca0*/  IMAD.MOV.U32 R4, RZ, RZ, R2 ;  /* 0x000000ffff047224 */ /* 0x000fe400078e0002 */
[----:B------:R-:W-:-:S05]  /*0cb0*/  IMAD.MOV.U32 R5, RZ, RZ, R3 ;  /* 0x000000ffff057224 */ /* 0x000fca00078e0003 */
[----:B------:R-:W1:Y:S08]  /*0cc0*/  LDC R6, c[0x0][0x630] ;  /* 0x00018c00ff067b82 */ /* 0x000e700000000800 */
[----:B------:R-:W2:Y:S01]  /*0cd0*/  LDC.64 R26, c[0x0][0x620] ;  /* 0x00018800ff1a7b82 */ /* 0x000ea20000000a00 */
[----:B0-----:R-:W-:-:S04]  /*0ce0*/  ISETP.NE.U32.AND P0, PT, R24, RZ, PT ;  /* 0x000000ff1800720c */ /* 0x001fc80003f05070 */
[----:B------:R-:W-:-:S13]  /*0cf0*/  ISETP.NE.AND.EX P0, PT, R25, RZ, PT, P0 ;  /* 0x000000ff1900720c */ /* 0x000fda0003f05300 */
[----:B-12---:R-:W-:Y:S05]  /*0d00*/  @!P0 BRA `(.L_x_12) ;  /* 0x0000000000288947 */ /* 0x006fea0003800000 */
[----:B------:R-:W0:Y:S02]  /*0d10*/  LDC R19, c[0x0][0x634] ;  /* 0x00018d00ff137b82 */ /* 0x000e240000000800 */
[----:B0-----:R-:W-:-:S05]  /*0d20*/  IADD3 R19, P0, R2, R19, RZ ;  /* 0x0000001302137210 */ /* 0x001fca0007f1e0ff */
[----:B------:R-:W-:-:S04]  /*0d30*/  IMAD.X R23, RZ, RZ, R3, P0 ;  /* 0x000000ffff177224 */ /* 0x000fc800000e0603 */
[----:B------:R-:W-:-:S04]  /*0d40*/  IMAD.WIDE.U32 R4, R23, R24, RZ ;  /* 0x0000001817047225 */ /* 0x000fc800078e00ff */
[----:B------:R-:W-:-:S04]  /*0d50*/  IMAD.WIDE.U32 R16, P0, R19, R25, R4 ;  /* 0x0000001913107225 */ /* 0x000fc80007800004 */
[----:B------:R-:W-:-:S04]  /*0d60*/  IMAD.WIDE.U32 R4, R19, R24, RZ ;  /* 0x0000001813047225 */ /* 0x000fc800078e00ff */
[----:B------:R-:W-:Y:S01]  /*0d70*/  IMAD.X R19, RZ, RZ, RZ, P0 ;  /* 0x000000ffff137224 */ /* 0x000fe200000e06ff */
[----:B------:R-:W-:Y:S01]  /*0d80*/  IADD3 RZ, P0, R5, R16, RZ ;  /* 0x0000001005ff7210 */ /* 0x000fe20007f1e0ff */
[----:B------:R-:W-:-:S04]  /*0d90*/  IMAD.MOV.U32 R18, RZ, RZ, R17 ;  /* 0x000000ffff127224 */ /* 0x000fc800078e0011 */
[----:B------:R-:W-:-:S08]  /*0da0*/  IMAD.WIDE.U32.X R4, R23, R25, R18, P0 ;  /* 0x0000001917047225 */ /* 0x000fd000000e0412 */
.L_x_12:
[--C-:B------:R-:W-:Y:S01]  /*0db0*/  SHF.R.U64 R32, R4, R6, R5.reuse ;  /* 0x0000000604207219 */ /* 0x100fe20000001205 */
[----:B------:R-:W0:Y:S01]  /*0dc0*/  LDC.64 R28, c[0x0][0x640] ;  /* 0x00019000ff1c7b82 */ /* 0x000e220000000a00 */
[----:B------:R-:W-:Y:S01]  /*0dd0*/  I2FP.F32.U32 R4, R14 ;  /* 0x0000000e00047245 */ /* 0x000fe20000201000 */
[----:B------:R-:W-:Y:S01]  /*0de0*/  ULDC UR6, c[0x0][0x150] ;  /* 0x0000540000067ab9 */ /* 0x000fe20000000800 */
[----:B------:R-:W-:Y:S02]  /*0df0*/  SHF.R.U32.HI R5, RZ, R6, R5 ;  /* 0x00000006ff057219 */ /* 0x000fe40000011605 */
[----:B------:R-:W-:Y:S01]  /*0e00*/  IADD3 R17, P0, RZ, -R32, RZ ;  /* 0x80000020ff117210 */ /* 0x000fe20007f1e0ff */
[----:B------:R-:W-:Y:S01]  /*0e10*/  FMUL R6, R4, UR6 ;  /* 0x0000000604067c20 */ /* 0x000fe20008400000 */
[----:B------:R-:W-:Y:S01]  /*0e20*/  ULDC UR6, c[0x0][0x154] ;  /* 0x0000550000067ab9 */ /* 0x000fe20000000800 */
[----:B------:R-:W1:Y:S02]  /*0e30*/  LDC R18, c[0x0][0x618] ;  /* 0x00018600ff127b82 */ /* 0x000e640000000800 */
[----:B------:R-:W-:-:S02]  /*0e40*/  IMAD.X R19, RZ, RZ, ~R5, P0 ;  /* 0x000000ffff137224 */ /* 0x000fc400000e0e05 */
[----:B------:R-:W2:Y:S01]  /*0e50*/  F2I.U32.TRUNC.NTZ R6, R6 ;  /* 0x0000000600067305 */ /* 0x000ea2000020f000 */
[----:B------:R-:W-:-:S03]  /*0e60*/  IMAD.WIDE.U32 R4, R17, R26, R2 ;  /* 0x0000001a11047225 */ /* 0x000fc600078e0002 */
[----:B------:R-:W3:Y:S01]  /*0e70*/  LDC R15, c[0x0][0x144] ;  /* 0x00005100ff0f7b82 */ /* 0x000ee20000000800 */
[----:B------:R-:W-:-:S04]  /*0e80*/  IMAD R16, R19, R26, RZ ;  /* 0x0000001a13107224 */ /* 0x000fc800078e02ff */
[----:B------:R-:W-:-:S03]  /*0e90*/  IMAD R17, R17, R27, R16 ;  /* 0x0000001b11117224 */ /* 0x000fc600078e0210 */
[----:B------:R-:W4:Y:S01]  /*0ea0*/  LDC R22, c[0x0][0x608] ;  /* 0x00018200ff167b82 */ /* 0x000f220000000800 */
[----:B------:R-:W-:Y:S01]  /*0eb0*/  IMAD.IADD R17, R5, 0x1, R17 ;  /* 0x0000000105117824 */ /* 0x000fe200078e0211 */
[----:B0-----:R-:W-:Y:S01]  /*0ec0*/  ISETP.NE.U32.AND P0, PT, R28, RZ, PT ;  /* 0x000000ff1c00720c */ /* 0x001fe20003f05070 */
[----:B--2---:R-:W-:-:S03]  /*0ed0*/  IMAD.MOV R5, RZ, RZ, -R6 ;  /* 0x000000ffff057224 */ /* 0x004fc600078e0a06 */
[----:B------:R-:W-:Y:S02]  /*0ee0*/  ISETP.NE.AND.EX P0, PT, R29, RZ, PT, P0 ;  /* 0x000000ff1d00720c */ /* 0x000fe40003f05300 */
[----:B------:R-:W0:Y:S01]  /*0ef0*/  LDC R19, c[0x0][0x658] ;  /* 0x00019600ff137b82 */ /* 0x000e220000000800 */
[-CC-:B-1----:R-:W-:Y:S02]  /*0f00*/  SHF.R.U64 R26, R4, R18.reuse, R17.reuse ;  /* 0x00000012041a7219 */ /* 0x182fe40000001211 */
[----:B------:R-:W-:Y:S02]  /*0f10*/  I2FP.F32.U32 R4, R21 ;  /* 0x0000001500047245 */ /* 0x000fe40000201000 */
[----:B------:R-:W-:Y:S01]  /*0f20*/  SHF.R.U32.HI R17, RZ, R18, R17 ;  /* 0x00000012ff117219 */ /* 0x000fe20000011611 */
[----:B------:R-:W-:Y:S02]  /*0f30*/  IMAD.MOV.U32 R18, RZ, RZ, 0x1 ;  /* 0x00000001ff127424 */ /* 0x000fe400078e00ff */
[----:B------:R-:W1:Y:S01]  /*0f40*/  LDC R24, c[0x0][0x148] ;  /* 0x00005200ff187b82 */ /* 0x000e620000000800 */
[----:B---3--:R-:W-:-:S02]  /*0f50*/  IMAD R6, R15, R5, R14 ;  /* 0x000000050f067224 */ /* 0x008fc400078e020e */
[----:B------:R-:W-:Y:S01]  /*0f60*/  FMUL R5, R4, UR6 ;  /* 0x0000000604057c20 */ /* 0x000fe20008400000 */
[----:B------:R-:W-:-:S04]  /*0f70*/  IMAD.MOV.U32 R4, RZ, RZ, -0x1 ;  /* 0xffffffffff047424 */ /* 0x000fc800078e00ff */
[----:B------:R-:W2:Y:S01]  /*0f80*/  LDC R25, c[0x0][0x600] ;  /* 0x00018000ff197b82 */ /* 0x000ea20000000800 */
[-CC-:B----4-:R-:W-:Y:S02]  /*0f90*/  SHF.R.U64 R34, R26, R22.reuse, R17.reuse ;  /* 0x000000161a227219 */ /* 0x190fe40000001211 */
[----:B------:R-:W-:Y:S02]  /*0fa0*/  SHF.R.U32.HI R14, RZ, R22, R17 ;  /* 0x00000016ff0e7219 */ /* 0x000fe40000011611 */
[----:B------:R3:W4:Y:S03]  /*0fb0*/  F2I.U32.TRUNC.NTZ R22, R5 ;  /* 0x0000000500167305 */ /* 0x000726000020f000 */
[----:B------:R-:W1:Y:S01]  /*0fc0*/  LDC R27, c[0x0][0x648] ;  /* 0x00019200ff1b7b82 */ /* 0x000e620000000800 */
[-C--:B0-----:R-:W-:Y:S02]  /*0fd0*/  SHF.R.U64 R36, R34, R19.reuse, R14 ;  /* 0x0000001322247219 */ /* 0x081fe4000000120e */
[----:B------:R-:W-:-:S02]  /*0fe0*/  SHF.L.U32 R4, R4, R19, RZ ;  /* 0x0000001304047219 */ /* 0x000fc400000006ff */
[-C--:B------:R-:W-:Y:S02]  /*0ff0*/  SHF.R.U32.HI R14, RZ, R19.reuse, R14 ;  /* 0x00000013ff0e7219 */ /* 0x080fe4000001160e */
[----:B------:R-:W-:Y:S01]  /*1000*/  SHF.L.U32 R18, R18, R19, RZ ;  /* 0x0000001312127219 */ /* 0x000fe200000006ff */
[----:B------:R-:W0:Y:S01]  /*1010*/  LDC R31, c[0x0][0x638] ;  /* 0x00018e00ff1f7b82 */ /* 0x000e220000000800 */
[----:B------:R-:W-:Y:S01]  /*1020*/  LOP3.LUT R19, RZ, R4, RZ, 0x33, !PT ;  /* 0x00000004ff137212 */ /* 0x000fe200078e33ff */
[----:B------:R-:W-:Y:S02]  /*1030*/  IMAD.MOV.U32 R4, RZ, RZ, R36 ;  /* 0x000000ffff047224 */ /* 0x000fe400078e0024 */
[----:B---3--:R-:W-:-:S04]  /*1040*/  IMAD.MOV.U32 R5, RZ, RZ, R14 ;  /* 0x000000ffff057224 */ /* 0x008fc800078e000e */
[----:B------:R-:W3:Y:S01]  /*1050*/  LDC R30, c[0x0][0x610] ;  /* 0x00018400ff1e7b82 */ /* 0x000ee20000000800 */
[----:B----4-:R-:W-:Y:S05]  /*1060*/  @!P0 BRA `(.L_x_13) ;  /* 0x0000000000288947 */ /* 0x010fea0003800000 */
[----:B------:R-:W4:Y:S02]  /*1070*/  LDC R17, c[0x0][0x64c] ;  /* 0x00019300ff117b82 */ /* 0x000f240000000800 */
[----:B----4-:R-:W-:-:S05]  /*1080*/  IADD3 R17, P0, R36, R17, RZ ;  /* 0x0000001124117210 */ /* 0x010fca0007f1e0ff */
        /* <DEDUP_REMOVED lines=8> */
.L_x_13:
[----:B-1----:R-:W-:Y:S01]  /*1110*/  SHF.R.U64 R4, R4, R27, R5 ;  /* 0x0000001b04047219 */ /* 0x002fe20000001205 */
[----:B--2---:R-:W-:Y:S01]  /*1120*/  VIADD R5, R25, 0xffffffff ;  /* 0xffffffff19057836 */ /* 0x004fe20000000000 */
[----:B------:R-:W-:Y:S01]  /*1130*/  LOP3.LUT R19, R34, R19, RZ, 0xc0, !PT ;  /* 0x0000001322137212 */ /* 0x000fe200078ec0ff */
[----:B------:R-:W-:Y:S02]  /*1140*/  IMAD.MOV R22, RZ, RZ, -R22 ;  /* 0x000000ffff167224 */ /* 0x000fe400078e0a16 */
[----:B------:R-:W-:Y:S01]  /*1150*/  IMAD.MOV R14, RZ, RZ, -R4 ;  /* 0x000000ffff0e7224 */ /* 0x000fe200078e0a04 */
[----:B------:R-:W-:Y:S01]  /*1160*/  LOP3.LUT R5, R26, R5, RZ, 0xc0, !PT ;  /* 0x000000051a057212 */ /* 0x000fe200078ec0ff */
[----:B------:R-:W-:Y:S02]  /*1170*/  IMAD R19, R18, R4, R19 ;  /* 0x0000000412137224 */ /* 0x000fe400078e0213 */
[----:B------:R-:W-:Y:S02]  /*1180*/  @P2 IMAD R6, R24, R22, R21 ;  /* 0x0000001618062224 */ /* 0x000fe400078e0215 */
[----:B0-----:R-:W-:-:S02]  /*1190*/  IMAD R4, R14, R31, R36 ;  /* 0x0000001f0e047224 */ /* 0x001fc400078e0224 */
[----:B---3--:R-:W-:Y:S02]  /*11a0*/  IMAD R6, R19, R30, R6 ;  /* 0x0000001e13067224 */ /* 0x008fe400078e0206 */
[----:B------:R-:W-:Y:S02]  /*11b0*/  IMAD R15, R4, R25, R5 ;  /* 0x00000019040f7224 */ /* 0x000fe400078e0205 */
[----:B------:R-:W-:Y:S02]  /*11c0*/  IMAD.MOV.U32 R16, RZ, RZ, 0x1 ;  /* 0x00000001ff107424 */ /* 0x000fe400078e00ff */
[----:B------:R-:W-:Y:S01]  /*11d0*/  IMAD.MOV.U32 R4, RZ, RZ, R32 ;  /* 0x000000ffff047224 */ /* 0x000fe200078e0020 */
[----:B------:R-:W-:Y:S02]  /*11e0*/  SEL R5, R15, R6, !P2 ;  /* 0x000000060f057207 */ /* 0x000fe40005000000 */
[----:B------:R-:W-:-:S07]  /*11f0*/  SEL R6, R6, R15, !P2 ;  /* 0x0000000f06067207 */ /* 0x000fce0005000000 */
.L_x_11:
[----:B------:R-:W-:Y:S05]  /*1200*/  @!P3 BRA `(.L_x_14) ;  /* 0x0000006c00b8b947 */ /* 0x000fea0003800000 */
[----:B------:R-:W-:-:S13]  /*1210*/  ISETP.GT.U32.AND P0, PT, R33, 0x1, PT ;  /* 0x000000012100780c */ /* 0x000fda0003f04070 */
[----:B------:R-:W-:Y:S05]  /*1220*/  @P0 EXIT ;  /* 0x000000000000094d */ /* 0x000fea0003800000 */
.L_x_15:
[----:B------:R-:W-:-:S08]  /*1230*/  NOP ;  /* 0x0000000000007918 */ /* 0x000fd00000000000 */
[----:B------:R-:W0:Y:S02]  /*1240*/  USETMAXREG.TRY_ALLOC.CTAPOOL UP0, 0xe8 ;  /* 0x000000e8000079c8 */ /* 0x000e240008000600 */
[----:B0-----:R-:W-:-:S13]  /*1250*/  PLOP3.LUT P0, PT, PT, PT, UP0, 0x80, 0x0 ;  /* 0x000000000000781c */ /* 0x001fda0003f0f008 */
[----:B------:R-:W-:Y:S05]  /*1260*/  @!P0 BRA `(.L_x_15) ;  /* 0xfffffffc00f08947 */ /* 0x000fea000383ffff */
[----:B------:R-:W-:-:S13]  /*1270*/  LOP3.LUT P0, RZ, R16, 0xff, RZ, 0xc0, !PT ;  /* 0x000000ff10ff7812 */ /* 0x000fda000780c0ff */
[----:B------:R-:W-:Y:S05]  /*1280*/  @!P0 EXIT ;  /* 0x000000000000894d */ /* 0x000fea0003800000 */
[----:B------:R-:W0:Y:S01]  /*1290*/  S2UR UR6, SR_CgaCtaId ;  /* 0x00000000000679c3 */ /* 0x000e220000008800 */
[----:B------:R-:W-:Y:S01]  /*12a0*/  SHF.R.S32.HI R14, RZ, 0x1f, R11 ;  /* 0x0000001fff0e7819 */ /* 0x000fe2000001140b */
[----:B------:R-:W-:Y:S01]  /*12b0*/  UIADD3 UR7, UR11, -0x1, URZ ;  /* 0xffffffff0b077890 */ /* 0x000fe2000fffe03f */
[----:B------:R-:W-:Y:S01]  /*12c0*/  LOP3.LUT R146, R7, 0x1, RZ, 0xfc, !PT ;  /* 0x0000000107927812 */ /* 0x000fe200078efcff */
[----:B------:R-:W-:Y:S01]  /*12d0*/  UMOV UR9, 0x400 ;  /* 0x0000040000097882 */ /* 0x000fe20000000000 */
[CC--:B------:R-:W-:Y:S01]  /*12e0*/  LEA.HI R13, R14.reuse, R11.reuse, RZ, 0x2 ;  /* 0x0000000b0e0d7211 */ /* 0x0c0fe200078f10ff */
[----:B------:R-:W-:Y:S01]  /*12f0*/  UISETP.LT.AND UP0, UPT, UR13, 0x1, UPT ;  /* 0x000000010d00788c */ /* 0x000fe2000bf01270 */
[----:B------:R-:W-:Y:S01]  /*1300*/  LEA.HI R17, R14, R11, RZ, 0x5 ;  /* 0x0000000b0e117211 */ /* 0x000fe200078f28ff */
[----:B------:R-:W-:Y:S01]  /*1310*/  USHF.L.U32 UR21, UR13, 0x1, URZ ;  /* 0x000000010d157899 */ /* 0x000fe2000800063f */
[--C-:B------:R-:W-:Y:S01]  /*1320*/  SHF.R.S32.HI R15, RZ, 0x2, R13.reuse ;  /* 0x00000002ff0f7819 */ /* 0x100fe2000001140d */
[----:B------:R-:W-:Y:S01]  /*1330*/  USEL UR10, UR13, 0x1, UP0 ;  /* 0x000000010d0a7887 */ /* 0x000fe20008000000 */
[----:B------:R-:W-:Y:S01]  /*1340*/  SHF.R.S32.HI R16, RZ, 0x1f, R13 ;  /* 0x0000001fff107819 */ /* 0x000fe2000001140d */
[----:B------:R-:W-:Y:S01]  /*1350*/  UISETP.NE.AND UP0, UPT, UR7, URZ, UPT ;  /* 0x0000003f0700728c */ /* 0x000fe2000bf05270 */
[----:B------:R-:W-:Y:S01]  /*1360*/  SHF.R.S32.HI R17, RZ, 0x5, R17 ;  /* 0x00000005ff117819 */ /* 0x000fe20000011411 */
[----:B------:R-:W-:Y:S01]  /*1370*/  UIADD3 UR10, -UR10, UR13, URZ ;  /* 0x0000000d0a0a7290 */ /* 0x000fe2000fffe13f */
[----:B------:R-:W-:-:S04]  /*1380*/  LEA.HI R16, R16, R15, RZ, 0x3 ;  /* 0x0000000f10107211 */ /* 0x000fc800078f18ff */
[----:B------:R-:W-:Y:S01]  /*1390*/  LOP3.LUT R16, R16, 0xfffffff8, RZ, 0xc0, !PT ;  /* 0xfffffff810107812 */ /* 0x000fe200078ec0ff */
[----:B0-----:R-:W-:-:S04]  /*13a0*/  ULEA UR9, UR6, UR9, 0x18 ;  /* 0x0000000906097291 */ /* 0x001fc8000f8ec03f */
[----:B------:R-:W-:Y:S01]  /*13b0*/  IMAD.IADD R14, R15, 0x1, -R16 ;  /* 0x000000010f0e7824 */ /* 0x000fe200078e0a10 */
[----:B------:R-:W-:Y:S01]  /*13c0*/  USHF.L.U32 UR6, UR7, 0x3, URZ ;  /* 0x0000000307067899 */ /* 0x000fe2000800063f */
[----:B------:R-:W-:Y:S01]  /*13d0*/  LOP3.LUT R16, R13, 0xfffffffc, RZ, 0xc0, !PT ;  /* 0xfffffffc0d107812 */ /* 0x000fe200078ec0ff */
[----:B------:R-:W-:Y:S01]  /*13e0*/  USEL UR7, URZ, 0x1, UP0 ;  /* 0x000000013f077887 */ /* 0x000fe20008000000 */
[--C-:B------:R-:W-:Y:S01]  /*13f0*/  IMAD R13, R17, -0x10, -R14.reuse ;  /* 0xfffffff0110d7824 */ /* 0x100fe200078e0a0e */
[----:B------:R-:W-:Y:S01]  /*1400*/  ULOP3.LUT UR6, UR6, 0x8, URZ, 0xc0, !UPT ;  /* 0x0000000806067892 */ /* 0x000fe2000f8ec03f */
[----:B------:R-:W-:Y:S01]  /*1410*/  SHF.R.S32.HI R15, RZ, 0x1f, R14 ;  /* 0x0000001fff0f7819 */ /* 0x000fe2000001140e */
[----:B------:R-:W-:Y:S01]  /*1420*/  UIADD3 UR22, UR9, 0xa0, URZ ;  /* 0x000000a009167890 */ /* 0x000fe2000fffe03f */
[----:B------:R-:W-:Y:S01]  /*1430*/  IMAD.IADD R11, R11, 0x1, -R16 ;  /* 0x000000010b0b7824 */ /* 0x000fe200078e0a10 */
[----:B------:R-:W-:Y:S01]  /*1440*/  ULOP3.LUT UR23, UR6, 0x8, URZ, 0x3c, !UPT ;  /* 0x0000000806177892 */ /* 0x000fe2000f8e3c3f */
[----:B------:R-:W-:Y:S01]  /*1450*/  IMAD.U32 R148, RZ, RZ, UR7 ;  /* 0x00000007ff947e24 */ /* 0x000fe2000f8e00ff */
[----:B------:R-:W-:Y:S01]  /*1460*/  ULOP3.LUT UR12, UR6, 0x18, URZ, 0x3c, !UPT ;  /* 0x00000018060c7892 */ /* 0x000fe2000f8e3c3f */
[----:B------:R-:W-:Y:S01]  /*1470*/  IMAD.WIDE R14, R17, 0x10, R14 ;  /* 0x00000010110e7825 */ /* 0x000fe200078e020e */
[----:B------:R-:W-:Y:S01]  /*1480*/  ULEA UR11, UR11, UR22, 0x3 ;  /* 0x000000160b0b7291 */ /* 0x000fe2000f8e183f */
[----:B------:R-:W-:-:S02]  /*1490*/  ULDC UR6, c[0x0][0x284] ;  /* 0x0000a10000067ab9 */ /* 0x000fc40000000800 */
[----:B------:R-:W-:-:S09]  /*14a0*/  VIADD R13, R13, UR6 ;  /* 0x000000060d0d7c36 */ /* 0x000fd20008000000 */
.L_x_170:
[----:B------:R-:W-:Y:S01]  /*14b0*/  SHF.L.U32 R16, R148, 0x1f, RZ ;  /* 0x0000001f94107819 */ /* 0x000fe200000006ff */
[----:B------:R-:W0:Y:S01]  /*14c0*/  LDC R17, c[0x0][0x28c] ;  /* 0x0000a300ff117b82 */ /* 0x000e220000000800 */
[----:B------:R-:W-:Y:S01]  /*14d0*/  UMOV UR6, URZ ;  /* 0x0000003f00067c82 */ /* 0x000fe20008000000 */
[----:B------:R-:W-:Y:S01]  /*14e0*/  UMOV UR20, UR5 ;  /* 0x0000000500147c82 */ /* 0x000fe20008000000 */
[----:B-1----:R-:W1:Y:S01]  /*14f0*/  SYNCS.PHASECHK.TRANS64.TRYWAIT P0, [UR11+-0x8], R16 ;  /* 0xfffff810ff0075a7 */ /* 0x002e62000800014b */
[----:B0-----:R-:W-:Y:S01]  /*1500*/  ISETP.GE.AND P1, PT, R17, 0x1, PT ;  /* 0x000000011100780c */ /* 0x001fe20003f26270 */
[----:B-1-34-:R-:W-:-:S12]  /*1510*/  @!P0 BRA `(.L_x_16) ;  /* 0x0000007c008c8947 */ /* 0x01afd80003800000 */
.L_x_197:
[----:B------:R-:W-:Y:S01]  /*1520*/  UMOV UR7, URZ ;  /* 0x0000003f00077c82 */ /* 0x000fe20008000000 */
[----:B------:R-:W-:Y:S01]  /*1530*/  UMOV UR8, URZ ;  /* 0x0000003f00087c82 */ /* 0x000fe20008000000 */
[----:B------:R-:W-:Y:S02]  /*1540*/  CS2R R22, SRZ ;  /* 0x0000000000167805 */ /* 0x000fe4000001ff00 */
[----:B------:R-:W-:Y:S02]  /*1550*/  CS2R R20, SRZ ;  /* 0x0000000000147805 */ /* 0x000fe4000001ff00 */
[----:B------:R-:W-:Y:S02]  /*1560*/  CS2R R88, SRZ ;  /* 0x0000000000587805 */ /* 0x000fe4000001ff00 */
[----:B------:R-:W-:Y:S02]  /*1570*/  CS2R R90, SRZ ;  /* 0x00000000005a7805 */ /* 0x000fe4000001ff00 */
[----:B------:R-:W-:-:S02]  /*1580*/  CS2R R92, SRZ ;  /* 0x00000000005c7805 */ /* 0x000fc4000001ff00 */
[----:B------:R-:W-:Y:S02]  /*1590*/  CS2R R94, SRZ ;  /* 0x00000000005e7805 */ /* 0x000fe4000001ff00 */
        /* <DEDUP_REMOVED lines=24> */
[----:B------:R-:W-:Y:S01]  /*1720*/  CS2R R144, SRZ ;  /* 0x0000000000907805 */ /* 0x000fe2000001ff00 */
[----:B------:R-:W-:Y:S01]  /*1730*/  IMAD.MOV.U32 R147, RZ, RZ, RZ ;  /* 0x000000ffff937224 */ /* 0x000fe200078e00ff */
[----:B------:R-:W-:Y:S01]  /*1740*/  CS2R R24, SRZ ;  /* 0x0000000000187805 */ /* 0x000fe2000001ff00 */
[----:B------:R-:W-:Y:S01]  /*1750*/  IMAD.MOV.U32 R149, RZ, RZ, RZ ;  /* 0x000000ffff957224 */ /* 0x000fe200078e00ff */
[----:B------:R-:W-:Y:S01]  /*1760*/  CS2R R26, SRZ ;  /* 0x00000000001a7805 */ /* 0x000fe2000001ff00 */
[----:B------:R-:W-:Y:S01]  /*1770*/  IMAD.U32 R19, RZ, RZ, UR4 ;  /* 0x00000004ff137e24 */ /* 0x000fe2000f8e00ff */
        /* <DEDUP_REMOVED lines=29> */
[----:B------:R-:W-:Y:S01]  /*1950*/  CS2R R86, SRZ ;  /* 0x0000000000567805 */ /* 0x000fe2000001ff00 */
[----:B------:R-:W-:Y:S06]  /*1960*/  @!P1 BRA `(.L_x_17) ;  /* 0x00000008006c9947 */ /* 0x000fec0003800000 */
[----:B------:R-:W-:-:S13]  /*1970*/  ISETP.NE.AND P1, PT, R146, 0x3, PT ;  /* 0x000000039200780c */ /* 0x000fda0003f25270 */
[----:B------:R-:W-:Y:S05]  /*1980*/  @!P1 BRA `(.L_x_18) ;  /* 0x0000000000049947 */ /* 0x000fea0003800000 */
[----:B------:R-:W-:Y:S01]  /*1990*/  BPT.TRAP 0x1 ;  /* 0x000000040000795c */ /* 0x000fe20000300000 */
.L_x_18:
[----:B------:R-:W-:Y:S01]  /*19a0*/  ULEA UR6, UR5, UR9, 0x3 ;  /* 0x0000000905067291 */ /* 0x000fe2000f8e183f */
[----:B0-----:R-:W-:-:S05]  /*19b0*/  IMAD.U32 R16, RZ, RZ, UR4 ;  /* 0x00000004ff107e24 */ /* 0x001fca000f8e00ff */
[----:B------:R-:W-:-:S04]  /*19c0*/  SHF.L.U32 R16, R16, 0x1f, RZ ;  /* 0x0000001f10107819 */ /* 0x000fc800000006ff */
[----:B------:R0:W1:Y:S01]  /*19d0*/  SYNCS.PHASECHK.TRANS64.TRYWAIT P0, [UR6], R16 ;  /* 0x00000010ff0075a7 */ /* 0x0000620008000146 */
[----:B------:R-:W-:Y:S05]  /*19e0*/  @!P1 BRA `(.L_x_19) ;  /* 0x0000000000049947 */ /* 0x000fea0003800000 */
[----:B------:R-:W-:Y:S01]  /*19f0*/  BPT.TRAP 0x1 ;  /* 0x000000040000795c */ /* 0x000fe20000300000 */
.L_x_19:
[----:B-1----:R-:W-:Y:S05]  /*1a00*/  @P0 BRA `(.L_x_20) ;  /* 0x0000000000080947 */ /* 0x002fea0003800000 */
[----:B------:R-:W1:Y:S02]  /*1a10*/  SYNCS.PHASECHK.TRANS64.TRYWAIT P0, [UR6], R16 ;  /* 0x00000010ff0075a7 */ /* 0x000e640008000146 */
[----:B-1----:R-:W-:Y:S05]  /*1a20*/  @!P0 BRA `(.L_x_21) ;  /* 0x0000007800608947 */ /* 0x002fea0003800000 */
.L_x_20:
[----:B------:R-:W-:Y:S01]  /*1a30*/  UIADD3 UR6, UR9, 0x180, URZ ;  /* 0x0000018009067890 */ /* 0x000fe2000fffe03f */
[----:B------:R-:W-:Y:S01]  /*1a40*/  WARPGROUP.ARRIVE ;  /* 0x00000000000079c5 */ /* 0x000fe20000000000 */
[----:B------:R-:W-:Y:S01]  /*1a50*/  UIADD3 UR7, UR9, 0x12180, URZ ;  /* 0x0001218009077890 */ /* 0x000fe2000fffe03f */
[----:B------:R-:W-:Y:S01]  /*1a60*/  CS2R R22, SRZ ;  /* 0x0000000000167805 */ /* 0x000fe2000001ff00 */
[----:B------:R-:W-:Y:S01]  /*1a70*/  USHF.R.U32.HI UR6, URZ, 0x4, UR6 ;  /* 0x000000043f067899 */ /* 0x000fe20008011606 */
[----:B------:R-:W-:Y:S01]  /*1a80*/  CS2R R20, SRZ ;  /* 0x0000000000147805 */ /* 0x000fe2000001ff00 */
[----:B------:R-:W-:Y:S01]  /*1a90*/  USHF.R.U32.HI UR7, URZ, 0x4, UR7 ;  /* 0x000000043f077899 */ /* 0x000fe20008011607 */
[----:B------:R-:W-:Y:S01]  /*1aa0*/  CS2R R88, SRZ ;  /* 0x0000000000587805 */ /* 0x000fe2000001ff00 */
[----:B------:R-:W-:Y:S01]  /*1ab0*/  ULOP3.LUT UR6, UR6, 0x3fff, URZ, 0xc0, !UPT ;  /* 0x00003fff06067892 */ /* 0x000fe2000f8ec03f */
[----:B------:R-:W-:Y:S01]  /*1ac0*/  CS2R R90, SRZ ;  /* 0x00000000005a7805 */ /* 0x000fe2000001ff00 */
[----:B------:R-:W-:Y:S01]  /*1ad0*/  ULOP3.LUT UR7, UR7, 0x3fff, URZ, 0xc0, !UPT ;  /* 0x00003fff07077892 */ /* 0x000fe2000f8ec03f */
[----:B------:R-:W-:Y:S01]  /*1ae0*/  CS2R R92, SRZ ;  /* 0x00000000005c7805 */ /* 0x000fe2000001ff00 */
[----:B------:R-:W-:Y:S01]  /*1af0*/  ULOP3.LUT UR6, UR6, 0x10000, URZ, 0xfc, !UPT ;  /* 0x0001000006067892 */ /* 0x000fe2000f8efc3f */
[----:B------:R-:W-:Y:S01]  /*1b00*/  CS2R R94, SRZ ;  /* 0x00000000005e7805 */ /* 0x000fe2000001ff00 */
[----:B------:R-:W-:Y:S01]  /*1b10*/  ULOP3.LUT UR7, UR7, 0x10000, URZ, 0xfc, !UPT ;  /* 0x0001000007077892 */ /* 0x000fe2000f8efc3f */
[----:B------:R-:W-:Y:S01]  /*1b20*/  CS2R R96, SRZ ;  /* 0x0000000000607805 */ /* 0x000fe2000001ff00 */
[----:B------:R-:W-:Y:S01]  /*1b30*/  ULEA UR6, UR5, UR6, 0x9 ;  /* 0x0000000605067291 */ /* 0x000fe2000f8e483f */
[----:B------:R-:W-:Y:S01]  /*1b40*/  CS2R R98, SRZ ;  /* 0x0000000000627805 */ /* 0x000fe2000001ff00 */
[----:B------:R-:W-:Y:S01]  /*1b50*/  ULEA UR7, UR5, UR7, 0xa ;  /* 0x0000000705077291 */ /* 0x000fe2000f8e503f */
[----:B------:R-:W-:Y:S01]  /*1b60*/  CS2R R100, SRZ ;  /* 0x0000000000647805 */ /* 0x000fe2000001ff00 */
[----:B------:R-:W-:Y:S01]  /*1b70*/  UMOV UR17, 0x40000040 ;  /* 0x4000004000117882 */ /* 0x000fe20000000000 */
[----:B------:R-:W-:Y:S01]  /*1b80*/  UMOV UR19, 0x40000040 ;  /* 0x4000004000137882 */ /* 0x000fe20000000000 */
[----:B------:R-:W-:Y:S01]  /*1b90*/  CS2R R102, SRZ ;  /* 0x0000000000667805 */ /* 0x000fe2000001ff00 */
[----:B------:R-:W-:Y:S01]  /*1ba0*/  UMOV UR16, UR6 ;  /* 0x0000000600107c82 */ /* 0x000fe20008000000 */
[----:B------:R-:W-:Y:S01]  /*1bb0*/  CS2R R104, SRZ ;  /* 0x0000000000687805 */ /* 0x000fe2000001ff00 */
[----:B------:R-:W-:Y:S01]  /*1bc0*/  UMOV UR18, UR7 ;  /* 0x0000000700127c82 */ /* 0x000fe20008000000 */
[----:B------:R-:W-:Y:S01]  /*1bd0*/  CS2R R106, SRZ ;  /* 0x00000000006a7805 */ /* 0x000fe2000001ff00 */
[----:B------:R-:W-:Y:S01]  /*1be0*/  QGMMA.64x128x32.F32.E4M3.E4M3 R24, gdesc[UR16], RZ, !UPT ;  /* 0x01e00000101879f3 */ /* 0x000fe2000c7008ff */
[----:B------:R-:W-:Y:S01]  /*1bf0*/  UIADD3 UR16, UR6, 0x2, URZ ;  /* 0x0000000206107890 */ /* 0x000fe2000fffe03f */
[----:B------:R-:W-:Y:S01]  /*1c00*/  CS2R R108, SRZ ;  /* 0x00000000006c7805 */ /* 0x000fe2000001ff00 */
[----:B------:R-:W-:Y:S01]  /*1c10*/  UIADD3 UR18, UR7, 0x2, URZ ;  /* 0x0000000207127890 */ /* 0x000fe2000fffe03f */
[----:B------:R-:W-:Y:S01]  /*1c20*/  CS2R R110, SRZ ;  /* 0x00000000006e7805 */ /* 0x000fe2000001ff00 */
[----:B------:R-:W-:Y:S01]  /*1c30*/  UMOV UR17, 0x40000040 ;  /* 0x4000004000117882 */ /* 0x000fe20000000000 */
[----:B------:R-:W-:Y:S01]  /*1c40*/  UMOV UR19, 0x40000040 ;  /* 0x4000004000137882 */ /* 0x000fe20000000000 */
        /* <DEDUP_REMOVED lines=17> */
[----:B------:R-:W-:Y:S02]  /*1d60*/  IMAD.MOV.U32 R147, RZ, RZ, RZ ;  /* 0x000000ffff937224 */ /* 0x000fe400078e00ff */
[----:B------:R-:W-:Y:S01]  /*1d70*/  IMAD.MOV.U32 R149, RZ, RZ, RZ ;  /* 0x000000ffff957224 */ /* 0x000fe200078e00ff */
[----:B------:R-:W-:Y:S01]  /*1d80*/  QGMMA.64x128x32.F32.E4M3.E4M3 R24, gdesc[UR16], R24 ;  /* 0x01e00000101879f3 */ /* 0x000fe20008700818 */
[----:B------:R-:W-:-:S02]  /*1d90*/  UIADD3 UR16, UR6, 0x4, URZ ;  /* 0x0000000406107890 */ /* 0x000fc4000fffe03f */
[----:B------:R-:W-:Y:S01]  /*1da0*/  UIADD3 UR18, UR7, 0x4, URZ ;  /* 0x0000000407127890 */ /* 0x000fe2000fffe03f */
[----:B------:R-:W-:Y:S01]  /*1db0*/  UMOV UR17, 0x40000040 ;  /* 0x4000004000117882 */ /* 0x000fe20000000000 */
[----:B------:R-:W-:-:S07]  /*1dc0*/  UMOV UR19, 0x40000040 ;  /* 0x4000004000137882 */ /* 0x000fce0000000000 */
[----:B------:R-:W-:Y:S01]  /*1dd0*/  QGMMA.64x128x32.F32.E4M3.E4M3 R24, gdesc[UR16], R24 ;  /* 0x01e00000101879f3 */ /* 0x000fe20008700818 */
[----:B------:R-:W-:Y:S02]  /*1de0*/  UIADD3 UR18, UR7, 0x6, URZ ;  /* 0x0000000607127890 */ /* 0x000fe4000fffe03f */
[----:B------:R-:W-:Y:S01]  /*1df0*/  UIADD3 UR16, UR6, 0x6, URZ ;  /* 0x0000000606107890 */ /* 0x000fe2000fffe03f */
[----:B------:R-:W-:Y:S01]  /*1e00*/  ULDC UR7, c[0x0][0x50c] ;  /* 0x0001430000077ab9 */ /* 0x000fe20000000800 */
[----:B------:R-:W-:Y:S01]  /*1e10*/  UMOV UR17, 0x40000040 ;  /* 0x4000004000117882 */ /* 0x000fe20000000000 */
[----:B------:R-:W-:Y:S01]  /*1e20*/  UISETP.NE.AND UP0, UPT, UR7, 0x4, UPT ;  /* 0x000000040700788c */ /* 0x000fe2000bf05270 */
[----:B------:R-:W-:Y:S01]  /*1e30*/  UMOV UR19, 0x40000040 ;  /* 0x4000004000137882 */ /* 0x000fe20000000000 */
[----:B------:R-:W-:Y:S02]  /*1e40*/  UMOV UR6, 0x4 ;  /* 0x0000000400067882 */ /* 0x000fe40000000000 */
[----:B------:R-:W-:-:S06]  /*1e50*/  USEL UR7, URZ, 0x1, UP0 ;  /* 0x000000013f077887 */ /* 0x000fcc0008000000 */
[----:B------:R-:W-:Y:S01]  /*1e60*/  ISETP.NE.AND P0, PT, RZ, UR7, PT ;  /* 0x00000007ff007c0c */ /* 0x000fe2000bf05270 */
[----:B------:R-:W-:-:S12]  /*1e70*/  QGMMA.64x128x32.F32.E4M3.E4M3 R24, gdesc[UR16], R24, gsb0 ;  /* 0x01e00000101879f3 */ /* 0x000fd80008000818 */
[----:B------:R-:W-:Y:S05]  /*1e80*/  @!P0 BRA `(.L_x_22) ;  /* 0x0000000400088947 */ /* 0x000fea0003800000 */
[----:B------:R-:W-:Y:S02]  /*1e90*/  WARPGROUP.DEPBAR.LE gsb0, 0x0 ;  /* 0x00008000000079c5 */ /* 0x000fe40000010000 */
[----:B------:R-:W-:-:S01]  /*1ea0*/  FADD R149, RZ, R24 ;  /* 0x00000018ff957221 */ /* 0x000fc20000000000 */
[----:B------:R-:W-:Y:S01]  /*1eb0*/  FADD R144, RZ, R25 ;  /* 0x00000019ff907221 */ /* 0x000fe20000000000 */
        /* <DEDUP_REMOVED lines=62> */
[----:B------:R-:W-:-:S06]  /*22a0*/  UMOV UR6, URZ ;  /* 0x0000003f00067c82 */ /* 0x000fcc0008000000 */
.L_x_22:
[----:B------:R-:W-:-:S04]  /*22b0*/  UIADD3 UR20, UR5, 0x1, URZ ;  /* 0x0000000105147890 */ /* 0x000fc8000fffe03f */
[----:B------:R-:W-:-:S04]  /*22c0*/  UISETP.NE.AND UP0, UPT, UR20, 0x9, UPT ;  /* 0x000000091400788c */ /* 0x000fc8000bf05270 */
[----:B------:R-:W-:Y:S02]  /*22d0*/  USEL UR8, URZ, 0x1, UP0 ;  /* 0x000000013f087887 */ /* 0x000fe40008000000 */
[----:B------:R-:W-:Y:S02]  /*22e0*/  USEL UR20, UR20, URZ, UP0 ;  /* 0x0000003f14147287 */ /* 0x000fe40008000000 */
[----:B------:R-:W-:-:S06]  /*22f0*/  ULOP3.LUT UR8, UR4, UR8, URZ, 0x3c, !UPT ;  /* 0x0000000804087292 */ /* 0x000fcc000f8e3c3f */
[----:B------:R-:W-:Y:S01]  /*2300*/  IMAD.U32 R19, RZ, RZ, UR8 ;  /* 0x00000008ff137e24 */ /* 0x000fe2000f8e00ff */
[----:B------:R-:W-:-:S06]  /*2310*/  UMOV UR8, 0x1 ;  /* 0x0000000100087882 */ /* 0x000fcc0000000000 */
.L_x_17:
[----:B------:R-:W-:-:S06]  /*2320*/  UISETP.GE.AND UP0, UPT, UR10, 0x1, UPT ;  /* 0x000000010a00788c */ /* 0x000fcc000bf06270 */
[----:B------:R-:W-:-:S13]  /*2330*/  PLOP3.LUT P0, PT, PT, PT, UP0, 0x80, 0x0 ;  /* 0x000000000000781c */ /* 0x000fda0003f0f008 */
[----:B------:R-:W-:Y:S05]  /*2340*/  @!P0 BRA `(.L_x_23) ;  /* 0x0000000800348947 */ /* 0x000fea0003800000 */
[----:B01----:R-:W-:Y:S01]  /*2350*/  IMAD.U32 R16, RZ, RZ, UR10 ;  /* 0x0000000aff107e24 */ /* 0x003fe2000f8e00ff */
[----:B------:R-:W-:Y:S01]  /*2360*/  UMOV UR24, UR5 ;  /* 0x0000000500187c82 */ /* 0x000fe20008000000 */
[----:B------:R-:W-:-:S05]  /*2370*/  ULDC UR25, c[0x0][0x50c] ;  /* 0x0001430000197ab9 */ /* 0x000fca0000000800 */
.L_x_31:
[----:B------:R-:W-:-:S13]  /*2380*/  ISETP.NE.AND P1, PT, R146, 0x3, PT ;  /* 0x000000039200780c */ /* 0x000fda0003f25270 */
[----:B01----:R-:W-:Y:S05]  /*2390*/  @!P1 BRA `(.L_x_24) ;  /* 0x0000000000049947 */ /* 0x003fea0003800000 */
[----:B------:R-:W-:Y:S01]  /*23a0*/  BPT.TRAP 0x1 ;  /* 0x000000040000795c */ /* 0x000fe20000300000 */
.L_x_24:
[----:B------:R-:W-:Y:S01]  /*23b0*/  ULEA UR16, UR20, UR9, 0x3 ;  /* 0x0000000914107291 */ /* 0x000fe2000f8e183f */
[----:B------:R-:W-:-:S08]  /*23c0*/  SHF.L.U32 R17, R19, 0x1f, RZ ;  /* 0x0000001f13117819 */ /* 0x000fd000000006ff */
[----:B------:R0:W1:Y:S01]  /*23d0*/  SYNCS.PHASECHK.TRANS64.TRYWAIT P0, [UR16], R17 ;  /* 0x00000011ff0075a7 */ /* 0x0000620008000150 */
[----:B------:R-:W-:Y:S05]  /*23e0*/  @!P1 BRA `(.L_x_25) ;  /* 0x0000000000049947 */ /* 0x000fea0003800000 */
[----:B------:R-:W-:Y:S01]  /*23f0*/  BPT.TRAP 0x1 ;  /* 0x000000040000795c */ /* 0x000fe20000300000 */
.L_x_25:
[----:B-1----:R-:W-:Y:S05]  /*2400*/  @P0 BRA `(.L_x_26) ;  /* 0x0000000000080947 */ /* 0x002fea0003800000 */
[----:B------:R-:W1:Y:S02]  /*2410*/  SYNCS.PHASECHK.TRANS64.TRYWAIT P0, [UR16], R17 ;  /* 0x00000011ff0075a7 */ /* 0x000e640008000150 */
[----:B-1----:R-:W-:Y:S05]  /*2420*/  @!P0 BRA `(.L_x_27) ;  /* 0x0000006c00f88947 */ /* 0x002fea0003800000 */
.L_x_26:
[----:B------:R-:W-:Y:S01]  /*2430*/  UIADD3 UR16, UR9, 0x180, URZ ;  /* 0x0000018009107890 */ /* 0x000fe2000fffe03f */
[----:B------:R-:W-:Y:S01]  /*2440*/  WARPGROUP.ARRIVE ;  /* 0x00000000000079c5 */ /* 0x000fe20000000000 */
[----:B------:R-:W-:Y:S02]  /*2450*/  UIADD3 UR17, UR9, 0x12180, URZ ;  /* 0x0001218009117890 */ /* 0x000fe4000fffe03f */
[----:B------:R-:W-:Y:S02]  /*2460*/  UISETP.NE.AND UP0, UPT, UR7, URZ, UPT ;  /* 0x0000003f0700728c */ /* 0x000fe4000bf05270 */
[----:B------:R-:W-:Y:S02]  /*2470*/  USHF.R.U32.HI UR16, URZ, 0x4, UR16 ;  /* 0x000000043f107899 */ /* 0x000fe40008011610 */
[----:B------:R-:W-:Y:S02]  /*2480*/  USHF.R.U32.HI UR17, URZ, 0x4, UR17 ;  /* 0x000000043f117899 */ /* 0x000fe40008011611 */
[----:B------:R-:W-:-:S02]  /*2490*/  USEL UR8, UR8, URZ, !UP0 ;  /* 0x0000003f08087287 */ /* 0x000fc4000c000000 */
[----:B------:R-:W-:Y:S02]  /*24a0*/  ULOP3.LUT UR16, UR16, 0x3fff, URZ, 0xc0, !UPT ;  /* 0x00003fff10107892 */ /* 0x000fe4000f8ec03f */
[----:B------:R-:W-:Y:S02]  /*24b0*/  ULOP3.LUT UR17, UR17, 0x3fff, URZ, 0xc0, !UPT ;  /* 0x00003fff11117892 */ /* 0x000fe4000f8ec03f */
[----:B------:R-:W-:Y:S02]  /*24c0*/  UISETP.NE.U32.AND UP0, UPT, UR8, URZ, UPT ;  /* 0x0000003f0800728c */ /* 0x000fe4000bf05070 */
[----:B------:R-:W-:Y:S02]  /*24d0*/  ULOP3.LUT UR7, UR16, 0x10000, URZ, 0xfc, !UPT ;  /* 0x0001000010077892 */ /* 0x000fe4000f8efc3f */
[----:B------:R-:W-:Y:S02]  /*24e0*/  ULOP3.LUT UR8, UR17, 0x10000, URZ, 0xfc, !UPT ;  /* 0x0001000011087892 */ /* 0x000fe4000f8efc3f */
[----:B------:R-:W-:-:S02]  /*24f0*/  ULEA UR7, UR20, UR7, 0x9 ;  /* 0x0000000714077291 */ /* 0x000fc4000f8e483f */
[----:B------:R-:W-:Y:S01]  /*2500*/  ULEA UR8, UR20, UR8, 0xa ;  /* 0x0000000814087291 */ /* 0x000fe2000f8e503f */
[----:B------:R-:W-:Y:S01]  /*2510*/  UMOV UR17, 0x40000040 ;  /* 0x4000004000117882 */ /* 0x000fe20000000000 */
[----:B------:R-:W-:Y:S01]  /*2520*/  UMOV UR19, 0x40000040 ;  /* 0x4000004000137882 */ /* 0x000fe20000000000 */
[----:B------:R-:W-:Y:S02]  /*2530*/  UIADD3 UR6, UR6, 0x4, URZ ;  /* 0x0000000406067890 */ /* 0x000fe4000fffe03f */
[----:B------:R-:W-:Y:S02]  /*2540*/  UMOV UR16, UR7 ;  /* 0x0000000700107c82 */ /* 0x000fe40008000000 */
[----:B------:R-:W-:Y:S02]  /*2550*/  UMOV UR18, UR8 ;  /* 0x0000000800127c82 */ /* 0x000fe40008000000 */
[----:B------:R-:W-:Y:S01]  /*2560*/  QGMMA.64x128x32.F32.E4M3.E4M3 R24, gdesc[UR16], R24, UP0 ;  /* 0x01e00000101879f3 */ /* 0x000fe2000bf00818 */
[----:B------:R-:W-:-:S02]  /*2570*/  UIADD3 UR16, UR7, 0x2, URZ ;  /* 0x0000000207107890 */ /* 0x000fc4000fffe03f */
[----:B------:R-:W-:Y:S01]  /*2580*/  UIADD3 UR18, UR8, 0x2, URZ ;  /* 0x0000000208127890 */ /* 0x000fe2000fffe03f */
[----:B------:R-:W-:Y:S01]  /*2590*/  UMOV UR17, 0x40000040 ;  /* 0x4000004000117882 */ /* 0x000fe20000000000 */
[----:B------:R-:W-:Y:S01]  /*25a0*/  UMOV UR19, 0x40000040 ;  /* 0x4000004000137882 */ /* 0x000fe20000000000 */
[----:B------:R-:W-:-:S06]  /*25b0*/  UISETP.NE.AND UP0, UPT, UR6, UR25, UPT ;  /* 0x000000190600728c */ /* 0x000fcc000bf05270 */
[----:B------:R-:W-:Y:S01]  /*25c0*/  QGMMA.64x128x32.F32.E4M3.E4M3 R24, gdesc[UR16], R24 ;  /* 0x01e00000101879f3 */ /* 0x000fe20008700818 */
[----:B------:R-:W-:Y:S02]  /*25d0*/  UIADD3 UR16, UR7, 0x4, URZ ;  /* 0x0000000407107890 */ /* 0x000fe4000fffe03f */
[----:B------:R-:W-:Y:S01]  /*25e0*/  UIADD3 UR18, UR8, 0x4, URZ ;  /* 0x0000000408127890 */ /* 0x000fe2000fffe03f */
[----:B------:R-:W-:Y:S01]  /*25f0*/  UMOV UR17, 0x40000040 ;  /* 0x4000004000117882 */ /* 0x000fe20000000000 */
[----:B------:R-:W-:-:S07]  /*2600*/  UMOV UR19, 0x40000040 ;  /* 0x4000004000137882 */ /* 0x000fce0000000000 */
[----:B------:R-:W-:Y:S01]  /*2610*/  QGMMA.64x128x32.F32.E4M3.E4M3 R24, gdesc[UR16], R24 ;  /* 0x01e00000101879f3 */ /* 0x000fe20008700818 */
[----:B------:R-:W-:Y:S02]  /*2620*/  UIADD3 UR16, UR7, 0x6, URZ ;  /* 0x0000000607107890 */ /* 0x000fe4000fffe03f */
[----:B------:R-:W-:Y:S01]  /*2630*/  UIADD3 UR18, UR8, 0x6, URZ ;  /* 0x0000000608127890 */ /* 0x000fe2000fffe03f */
[----:B------:R-:W-:Y:S01]  /*2640*/  UMOV UR17, 0x40000040 ;  /* 0x4000004000117882 */ /* 0x000fe20000000000 */
[----:B------:R-:W-:Y:S01]  /*2650*/  UMOV UR19, 0x40000040 ;  /* 0x4000004000137882 */ /* 0x000fe20000000000 */
[----:B------:R-:W-:-:S06]  /*2660*/  USEL UR7, URZ, 0x1, UP0 ;  /* 0x000000013f077887 */ /* 0x000fcc0008000000 */
[----:B------:R-:W-:Y:S01]  /*2670*/  ISETP.NE.AND P0, PT, RZ, UR7, PT ;  /* 0x00000007ff007c0c */ /* 0x000fe2000bf05270 */
[----:B------:R-:W-:Y:S03]  /*2680*/  QGMMA.64x128x32.F32.E4M3.E4M3 R24, gdesc[UR16], R24, gsb0 ;  /* 0x01e00000101879f3 */ /* 0x000fe60008000818 */
[----:B------:R-:W-:-:S09]  /*2690*/  WARPGROUP.DEPBAR.LE gsb0, 0x1 ;  /* 0x00008000000079c5 */ /* 0x000fd20000010100 */
[----:B------:R-:W-:Y:S05]  /*26a0*/  @!P0 BRA `(.L_x_28) ;  /* 0x0000000400088947 */ /* 0x000fea0003800000 */
[----:B------:R-:W-:Y:S02]  /*26b0*/  WARPGROUP.DEPBAR.LE gsb0, 0x0 ;  /* 0x00008000000079c5 */ /* 0x000fe40000010000 */
[----:B------:R-:W-:-:S01]  /*26c0*/  FADD R149, R24, R149 ;  /* 0x0000009518957221 */ /* 0x000fc20000000000 */
[----:B------:R-:W-:Y:S01]  /*26d0*/  FADD R144, R25, R144 ;  /* 0x0000009019907221 */ /* 0x000fe20000000000 */
        /* <DEDUP_REMOVED lines=62> */
[----:B------:R-:W-:-:S06]  /*2ac0*/  UMOV UR6, URZ ;  /* 0x0000003f00067c82 */ /* 0x000fcc0008000000 */
.L_x_28:
[----:B------:R-:W-:Y:S05]  /*2ad0*/  @!P1 BRA `(.L_x_29) ;  /* 0x0000000000049947 */ /* 0x000fea0003800000 */
[----:B------:R-:W-:Y:S01]  /*2ae0*/  BPT.TRAP 0x1 ;  /* 0x000000040000795c */ /* 0x000fe20000300000 */
.L_x_29:
[----:B------:R-:W-:Y:S01]  /*2af0*/  ULEA UR8, UR24, UR9, 0x3 ;  /* 0x0000000918087291 */ /* 0x000fe2000f8e183f */
[----:B------:R-:W-:-:S03]  /*2b00*/  ISETP.GT.U32.AND P0, PT, R7, 0x1, PT ;  /* 0x000000010700780c */ /* 0x000fc60003f04070 */
[----:B------:R-:W-:-:S04]  /*2b10*/  UIADD3 UR8, UR8, 0x48, URZ ;  /* 0x0000004808087890 */ /* 0x000fc8000fffe03f */
[----:B------:R-:W-:-:S09]  /*2b20*/  UPRMT UR8, URZ, 0x654, UR8 ;  /* 0x000006543f087896 */ /* 0x000fd20008000008 */
[----:B------:R-:W-:Y:S01]  /*2b30*/  SYNCS.ARRIVE.TRANS64.RED.A1T0 RZ, [UR8], RZ ;  /* 0x000000ffffff79a7 */ /* 0x000fe20008100408 */
[----:B------:R-:W-:Y:S05]  /*2b40*/  @P0 BRA `(.L_x_30) ;  /* 0x0000000000040947 */ /* 0x000fea0003800000 */
[----:B------:R-:W-:Y:S01]  /*2b50*/  BPT.TRAP 0x1 ;  /* 0x000000040000795c */ /* 0x000fe20000300000 */
.L_x_30:
[----:B------:R-:W-:Y:S01]  /*2b60*/  UIADD3 UR20, UR20, 0x1, URZ ;  /* 0x0000000114147890 */ /* 0x000fe2000fffe03f */
[C---:B------:R-:W-:Y:S01]  /*2b70*/  ISETP.GT.AND P0, PT, R16.reuse, 0x1, PT ;  /* 0x000000011000780c */ /* 0x040fe20003f04270 */
[----:B------:R-:W-:Y:S01]  /*2b80*/  UIADD3 UR24, UR24, 0x1, URZ ;  /* 0x0000000118187890 */ /* 0x000fe2000fffe03f */
[----:B------:R-:W-:Y:S01]  /*2b90*/  VIADD R16, R16, 0xffffffff ;  /* 0xffffffff10107836 */ /* 0x000fe20000000000 */
[----:B------:R-:W-:Y:S02]  /*2ba0*/  UISETP.NE.AND UP0, UPT, UR20, 0x9, UPT ;  /* 0x000000091400788c */ /* 0x000fe4000bf05270 */
[----:B------:R-:W-:Y:S02]  /*2bb0*/  UISETP.NE.AND UP1, UPT, UR24, 0x9, UPT ;  /* 0x000000091800788c */ /* 0x000fe4000bf25270 */
[----:B------:R-:W-:Y:S02]  /*2bc0*/  USEL UR8, URZ, 0x1, UP0 ;  /* 0x000000013f087887 */ /* 0x000fe40008000000 */
[----:B------:R-:W-:-:S02]  /*2bd0*/  USEL UR20, UR20, URZ, UP0 ;  /* 0x0000003f14147287 */ /* 0x000fc40008000000 */
[----:B------:R-:W-:Y:S02]  /*2be0*/  USEL UR24, UR24, URZ, UP1 ;  /* 0x0000003f18187287 */ /* 0x000fe40008800000 */
[----:B------:R-:W-:Y:S01]  /*2bf0*/  LOP3.LUT R19, R19, UR8, RZ, 0x3c, !PT ;  /* 0x0000000813137c12 */ /* 0x000fe2000f8e3cff */
[----:B------:R-:W-:Y:S01]  /*2c00*/  UMOV UR8, 0x1 ;  /* 0x0000000100087882 */ /* 0x000fe20000000000 */
[----:B------:R-:W-:Y:S08]  /*2c10*/  @P0 BRA `(.L_x_31) ;  /* 0xfffffff400d80947 */ /* 0x000ff0000383ffff */
.L_x_23:
[----:B------:R-:W-:Y:S01]  /*2c20*/  UISETP.NE.AND UP0, UPT, UR6, URZ, UPT ;  /* 0x0000003f0600728c */ /* 0x000fe2000bf05270 */
[----:B01----:R-:W0:Y:S01]  /*2c30*/  LDC R16, c[0x0][0x28c] ;  /* 0x0000a300ff107b82 */ /* 0x003e220000000800 */
[----:B------:R-:W-:Y:S02]  /*2c40*/  IMAD.U32 R17, RZ, RZ, UR23 ;  /* 0x00000017ff117e24 */ /* 0x000fe4000f8e00ff */
[----:B------:R-:W-:-:S06]  /*2c50*/  USEL UR6, URZ, 0x1, !UP0 ;  /* 0x000000013f067887 */ /* 0x000fcc000c000000 */
[----:B------:R-:W-:-:S13]  /*2c60*/  ISETP.NE.AND P0, PT, RZ, UR6, PT ;  /* 0x00000006ff007c0c */ /* 0x000fda000bf05270 */
[----:B------:R-:W-:Y:S05]  /*2c70*/  @!P0 BRA `(.L_x_32) ;  /* 0x0000000400048947 */ /* 0x000fea0003800000 */
[----:B------:R-:W-:Y:S02]  /*2c80*/  WARPGROUP.DEPBAR.LE gsb0, 0x0 ;  /* 0x00008000000079c5 */ /* 0x000fe40000010000 */
[----:B------:R-:W-:Y:S01]  /*2c90*/  FADD R149, R24, R149 ;  /* 0x0000009518957221 */ /* 0x000fe20000000000 */
        /* <DEDUP_REMOVED lines=62> */
[----:B------:R-:W-:-:S07]  /*3080*/  FADD R22, R22, R87 ;  /* 0x0000005716167221 */ /* 0x000fce0000000000 */
.L_x_32:
[----:B0-----:R-:W-:Y:S01]  /*3090*/  ISETP.GE.AND P0, PT, R16, 0x1, PT ;  /* 0x000000011000780c */ /* 0x001fe20003f06270 */
[----:B------:R0:W-:Y:S01]  /*30a0*/  SYNCS.ARRIVE.TRANS64.A1T0 RZ, [R17+UR22], RZ ;  /* 0x000000ff11ff79a7 */ /* 0x0001e20008100016 */
[----:B------:R-:W-:-:S11]  /*30b0*/  WARPGROUP.DEPBAR.LE gsb0, 0x0 ;  /* 0x00008000000079c5 */ /* 0x000fd60000010000 */
[----:B------:R-:W-:Y:S05]  /*30c0*/  @!P0 BRA `(.L_x_33) ;  /* 0x0000000000388947 */ /* 0x000fea0003800000 */
[----:B------:R-:W-:-:S13]  /*30d0*/  ISETP.NE.AND P0, PT, R146, 0x3, PT ;  /* 0x000000039200780c */ /* 0x000fda0003f05270 */
[----:B------:R-:W-:Y:S05]  /*30e0*/  @!P0 BRA `(.L_x_34) ;  /* 0x0000000000048947 */ /* 0x000fea0003800000 */
[----:B------:R-:W-:Y:S01]  /*30f0*/  BPT.TRAP 0x1 ;  /* 0x000000040000795c */ /* 0x000fe20000300000 */
.L_x_34:
[----:B------:R-:W-:Y:S01]  /*3100*/  UIADD3 UR8, UR10, UR5, URZ ;  /* 0x000000050a087290 */ /* 0x000fe2000fffe03f */
[----:B------:R-:W-:-:S03]  /*3110*/  ISETP.GT.U32.AND P0, PT, R7, 0x1, PT ;  /* 0x000000010700780c */ /* 0x000fc60003f04070 */
[----:B------:R-:W-:-:S04]  /*3120*/  UIMAD.WIDE.U32 UR6, UR8, 0x38e38e39, URZ ;  /* 0x38e38e39080678a5 */ /* 0x000fc8000f8e003f */
[----:B------:R-:W-:-:S04]  /*3130*/  USHF.R.U32.HI UR6, URZ, 0x1, UR7 ;  /* 0x000000013f067899 */ /* 0x000fc80008011607 */
[----:B------:R-:W-:-:S04]  /*3140*/  UIMAD UR8, UR6, -0x9, UR8 ;  /* 0xfffffff7060878a4 */ /* 0x000fc8000f8e0208 */
[----:B------:R-:W-:-:S04]  /*3150*/  ULEA UR8, UR8, UR9, 0x3 ;  /* 0x0000000908087291 */ /* 0x000fc8000f8e183f */
[----:B------:R-:W-:-:S04]  /*3160*/  UIADD3 UR8, UR8, 0x48, URZ ;  /* 0x0000004808087890 */ /* 0x000fc8000fffe03f */
[----:B------:R-:W-:-:S09]  /*3170*/  UPRMT UR8, URZ, 0x654, UR8 ;  /* 0x000006543f087896 */ /* 0x000fd20008000008 */
[----:B------:R-:W-:Y:S01]  /*3180*/  SYNCS.ARRIVE.TRANS64.RED.A1T0 RZ, [UR8], RZ ;  /* 0x000000ffffff79a7 */ /* 0x000fe20008100408 */
[----:B------:R-:W-:Y:S05]  /*3190*/  @P0 BRA `(.L_x_33) ;  /* 0x0000000000040947 */ /* 0x000fea0003800000 */
[----:B------:R-:W-:Y:S01]  /*31a0*/  BPT.TRAP 0x1 ;  /* 0x000000040000795c */ /* 0x000fe20000300000 */
.L_x_33:
[----:B------:R-:W-:Y:S01]  /*31b0*/  SHF.L.U32 R16, R148, 0x1f, RZ ;  /* 0x0000001f94107819 */ /* 0x000fe200000006ff */
[----:B------:R-:W-:Y:S01]  /*31c0*/  UIADD3 UR5, UR21, UR5, URZ ;  /* 0x0000000515057290 */ /* 0x000fe2000fffe03f */
[----:B------:R-:W1:Y:S01]  /*31d0*/  LDC R32, c[0x0][0x288] ;  /* 0x0000a200ff207b82 */ /* 0x000e620000000800 */
[----:B------:R-:W-:Y:S01]  /*31e0*/  UISETP.GE.U32.AND UP1, UPT, UR21, 0x9, UPT ;  /* 0x000000091500788c */ /* 0x000fe2000bf26070 */
[----:B------:R-:W-:Y:S01]  /*31f0*/  IMAD.SHL.U32 R26, R11, 0x2, RZ ;  /* 0x000000020b1a7824 */ /* 0x000fe200078e00ff */
[----:B------:R-:W-:Y:S02]  /*3200*/  UISETP.GT.U32.AND UP0, UPT, UR5, 0x8, UPT ;  /* 0x000000080500788c */ /* 0x000fe4000bf04070 */
[----:B------:R-:W-:Y:S02]  /*3210*/  UIMAD.WIDE.U32 UR6, UR5, 0x38e38e39, URZ ;  /* 0x38e38e39050678a5 */ /* 0x000fe4000f8e003f */
[----:B------:R-:W-:Y:S01]  /*3220*/  UISETP.LT.U32.AND UP0, UPT, UR21, 0x9, UP0 ;  /* 0x000000091500788c */ /* 0x000fe20008701070 */
[----:B------:R-:W2:Y:S01]  /*3230*/  SYNCS.PHASECHK.TRANS64.TRYWAIT P0, [UR11+0x8], R16 ;  /* 0x00000810ff0075a7 */ /* 0x000ea2000800014b */
[----:B------:R-:W-:Y:S01]  /*3240*/  USHF.R.U32.HI UR6, URZ, 0x1, UR7 ;  /* 0x000000013f067899 */ /* 0x000fe20008011607 */
[----:B------:R-:W-:Y:S01]  /*3250*/  SHF.R.S32.HI R27, RZ, 0x1f, R26 ;  /* 0x0000001fff1b7819 */ /* 0x000fe2000001141a */
[----:B------:R-:W-:-:S02]  /*3260*/  USEL UR8, URZ, 0x1, !UP0 ;  /* 0x000000013f087887 */ /* 0x000fc4000c000000 */
[----:B------:R-:W-:Y:S02]  /*3270*/  UIMAD UR5, UR6, -0x9, UR5 ;  /* 0xfffffff7060578a4 */ /* 0x000fe4000f8e0205 */
[----:B------:R-:W-:-:S04]  /*3280*/  ULOP3.LUT UR4, UR4, UR8, URZ, 0x3c, !UPT ;  /* 0x0000000804047292 */ /* 0x000fc8000f8e3c3f */
[----:B------:R-:W-:Y:S01]  /*3290*/  @UP1 ULOP3.LUT UR4, UR4, 0x1, UR6, 0x78, !UPT ;  /* 0x0000000104041892 */ /* 0x000fe2000f8e7806 */
[----:B-12---:R-:W-:Y:S11]  /*32a0*/  @!P0 BRA `(.L_x_35) ;  /* 0x0000006000708947 */ /* 0x006ff60003800000 */
.L_x_198:
[----:B------:R-:W-:Y:S01]  /*32b0*/  IMAD.SHL.U32 R28, R6, 0x40, RZ ;  /* 0x00000040061c7824 */ /* 0x000fe200078e00ff */
[----:B------:R-:W-:Y:S01]  /*32c0*/  ULDC UR8, c[0x0][0x284] ;  /* 0x0000a10000087ab9 */ /* 0x000fe20000000800 */
[----:B------:R-:W-:Y:S01]  /*32d0*/  IMAD.SHL.U32 R29, R5, 0x80, RZ ;  /* 0x00000080051d7824 */ /* 0x000fe200078e00ff */
[----:B------:R-:W-:Y:S01]  /*32e0*/  SHF.R.S32.HI R34, RZ, 0x1f, R4 ;  /* 0x0000001fff227819 */ /* 0x000fe20000011404 */
[----:B------:R-:W-:Y:S01]  /*32f0*/  ULDC.64 UR6, c[0x0][0x5d0] ;  /* 0x0001740000067ab9 */ /* 0x000fe20000000a00 */
[----:B------:R-:W-:Y:S01]  /*3300*/  ISETP.GE.AND P0, PT, R28, UR8, PT ;  /* 0x000000081c007c0c */ /* 0x000fe2000bf06270 */
[----:B0-----:R-:W-:Y:S01]  /*3310*/  IMAD.WIDE.U32 R16, R4, UR6, R26 ;  /* 0x0000000604107c25 */ /* 0x001fe2000f8e001a */
[----:B------:R-:W-:Y:S02]  /*3320*/  SHF.R.S32.HI R33, RZ, 0x1f, R29 ;  /* 0x0000001fff217819 */ /* 0x000fe4000001141d */
[C---:B------:R-:W-:Y:S01]  /*3330*/  ISETP.GE.OR P0, PT, R29.reuse, R32, P0 ;  /* 0x000000201d00720c */ /* 0x040fe20000706670 */
[----:B------:R-:W-:Y:S01]  /*3340*/  IMAD R5, R34, UR6, RZ ;  /* 0x0000000622057c24 */ /* 0x000fe2000f8e02ff */
[----:B------:R-:W-:-:S03]  /*3350*/  IADD3 R16, P1, R29, R16, RZ ;  /* 0x000000101d107210 */ /* 0x000fc60007f3e0ff */
[----:B------:R-:W-:-:S05]  /*3360*/  IMAD R5, R4, UR7, R5 ;  /* 0x0000000704057c24 */ /* 0x000fca000f8e0205 */
[----:B------:R-:W-:-:S03]  /*3370*/  IADD3.X R17, R33, R17, R5, P1, !PT ;  /* 0x0000001121117210 */ /* 0x000fc60000ffe405 */
[----:B------:R-:W-:Y:S05]  /*3380*/  @P0 BRA `(.L_x_36) ;  /* 0x0000004400b80947 */ /* 0x000fea0003800000 */
[----:B------:R-:W0:Y:S01]  /*3390*/  LDC.64 R30, c[0x0][0x5c8] ;  /* 0x00017200ff1e7b82 */ /* 0x000e220000000a00 */
[----:B------:R-:W-:Y:S01]  /*33a0*/  IMAD.WIDE R24, R6, 0x40, R14 ;  /* 0x0000004006187825 */ /* 0x000fe200078e020e */
[----:B------:R-:W-:Y:S01]  /*33b0*/  ULDC.64 UR6, c[0x0][0x5c0] ;  /* 0x0001700000067ab9 */ /* 0x000fe20000000a00 */
[----:B------:R-:W-:Y:S02]  /*33c0*/  BSSY B0, `(.L_x_36) ;  /* 0x000046a000007945 */ /* 0x000fe40003800000 */
[----:B------:R-:W-:-:S04]  /*33d0*/  IMAD R6, R11, -0x2, R32 ;  /* 0xfffffffe0b067824 */ /* 0x000fc800078e0220 */
[----:B------:R-:W-:Y:S02]  /*33e0*/  IMAD.IADD R6, R6, 0x1, -R29 ;  /* 0x0000000106067824 */ /* 0x000fe400078e0a1d */
[-C--:B0-----:R-:W-:Y:S02]  /*33f0*/  IMAD R5, R25, R30.reuse, RZ ;  /* 0x0000001e19057224 */ /* 0x081fe400078e02ff */
[----:B------:R-:W-:-:S04]  /*3400*/  IMAD.WIDE.U32 R16, R24, R30, R16 ;  /* 0x0000001e18107225 */ /* 0x000fc800078e0010 */
[----:B------:R-:W-:Y:S01]  /*3410*/  IMAD R19, R24, R31, R5 ;  /* 0x0000001f18137224 */ /* 0x000fe200078e0205 */
[----:B------:R-:W-:Y:S02]  /*3420*/  LEA R5, P0, R30, R16, 0x3 ;  /* 0x000000101e057211 */ /* 0x000fe400078018ff */
[----:B------:R-:W-:Y:S01]  /*3430*/  IADD3 R18, P1, R16, UR6, RZ ;  /* 0x0000000610127c10 */ /* 0x000fe2000ff3e0ff */
[----:B------:R-:W-:Y:S01]  /*3440*/  IMAD.IADD R19, R17, 0x1, R19 ;  /* 0x0000000111137824 */ /* 0x000fe200078e0213 */
[----:B------:R-:W-:-:S04]  /*3450*/  IADD3 R16, P3, R5, UR6, RZ ;  /* 0x0000000605107c10 */ /* 0x000fc8000ff7e0ff */
[----:B------:R-:W-:Y:S01]  /*3460*/  LEA.HI.X R5, R30, R19, R31, 0x3, P0 ;  /* 0x000000131e057211 */ /* 0x000fe200000f1c1f */
[----:B------:R-:W-:Y:S01]  /*3470*/  IMAD.IADD R30, R13, 0x1, -R28 ;  /* 0x000000010d1e7824 */ /* 0x000fe200078e0a1c */
[----:B-----5:R-:W-:Y:S02]  /*3480*/  FSETP.NEU.AND P0, PT, R12, RZ, PT ;  /* 0x000000ff0c00720b */ /* 0x020fe40003f0d000 */
[----:B------:R-:W-:Y:S02]  /*3490*/  IADD3.X R19, R19, UR7, RZ, P1, !PT ;  /* 0x0000000713137c10 */ /* 0x000fe40008ffe4ff */
[----:B------:R-:W-:-:S09]  /*34a0*/  IADD3.X R17, R5, UR7, RZ, P3, !PT ;  /* 0x0000000705117c10 */ /* 0x000fd20009ffe4ff */
[----:B------:R-:W-:Y:S05]  /*34b0*/  @!P0 BRA `(.L_x_37) ;  /* 0x0000003400608947 */ /* 0x000fea0003800000 */
[----:B------:R-:W-:Y:S01]  /*34c0*/  ULDC.64 UR6, c[0x0][0x5b8] ;  /* 0x00016e0000067ab9 */ /* 0x000fe20000000a00 */
[----:B------:R-:W-:Y:S01]  /*34d0*/  ULDC.64 UR16, c[0x0][0x5a8] ;  /* 0x00016a0000107ab9 */ /* 0x000fe20000000a00 */
[----:B------:R-:W-:Y:S01]  /*34e0*/  IMAD.WIDE.U32 R26, R4, UR6, R26 ;  /* 0x00000006041a7c25 */ /* 0x000fe2000f8e001a */
[----:B------:R-:W-:Y:S01]  /*34f0*/  BSSY B1, `(.L_x_38) ;  /* 0x0000010000017945 */ /* 0x000fe20003800000 */
[----:B------:R-:W-:Y:S02]  /*3500*/  PRMT R28, RZ, 0x7610, R28 ;  /* 0x00007610ff1c7816 */ /* 0x000fe4000000001c */
[----:B------:R-:W-:Y:S01]  /*3510*/  IMAD R5, R34, UR6, RZ ;  /* 0x0000000622057c24 */ /* 0x000fe2000f8e02ff */
[----:B------:R-:W-:-:S03]  /*3520*/  IADD3 R26, P0, R29, R26, RZ ;  /* 0x0000001a1d1a7210 */ /* 0x000fc60007f1e0ff */
[----:B------:R-:W-:Y:S01]  /*3530*/  IMAD R5, R4, UR7, R5 ;  /* 0x0000000704057c24 */ /* 0x000fe2000f8e0205 */
[----:B------:R-:W-:Y:S02]  /*3540*/  ULDC.64 UR6, c[0x0][0x5b0] ;  /* 0x00016c0000067ab9 */ /* 0x000fe40000000a00 */
[----:B------:R-:W-:Y:S02]  /*3550*/  IMAD R29, R25, UR6, RZ ;  /* 0x00000006191d7c24 */ /* 0x000fe4000f8e02ff */
[----:B------:R-:W-:Y:S02]  /*3560*/  IADD3.X R27, R33, R27, R5, P0, !PT ;  /* 0x0000001b211b7210 */ /* 0x000fe400007fe405 */
[----:B------:R-:W-:Y:S01]  /*3570*/  ISETP.GE.AND P0, PT, R30, 0x1, PT ;  /* 0x000000011e00780c */ /* 0x000fe20003f06270 */
[C---:B------:R-:W-:Y:S02]  /*3580*/  IMAD R29, R24.reuse, UR7, R29 ;  /* 0x00000007181d7c24 */ /* 0x040fe4000f8e021d */
[----:B------:R-:W-:Y:S01]  /*3590*/  IMAD.WIDE.U32 R4, R24, UR6, R26 ;  /* 0x0000000618047c25 */ /* 0x000fe2000f8e001a */
[----:B------:R-:W-:-:S02]  /*35a0*/  ISETP.LT.OR P4, PT, R6, 0x1, !P0 ;  /* 0x000000010600780c */ /* 0x000fc40004781670 */
[----:B------:R-:W-:-:S04]  /*35b0*/  IADD3 R4, P1, R4, UR16, RZ ;  /* 0x0000001004047c10 */ /* 0x000fc8000ff3e0ff */
[----:B------:R-:W-:-:S07]  /*35c0*/  IADD3.X R5, R5, UR17, R29, P1, !PT ;  /* 0x0000001105057c10 */ /* 0x000fce0008ffe41d */
[----:B------:R-:W-:Y:S05]  /*35d0*/  @P4 BRA `(.L_x_39) ;  /* 0x0000000000044947 */ /* 0x000fea0003800000 */
[----:B------:R0:W5:Y:S02]  /*35e0*/  LDG.E.U8 R28, desc[UR14][R4.64] ;  /* 0x0000000e041c7981 */ /* 0x000164000c1e1100 */
.L_x_39:
[----:B------:R-:W-:Y:S05]  /*35f0*/  BSYNC B1 ;  /* 0x0000000000017941 */ /* 0x000fea0003800000 */
.L_x_38:
[----:B-----5:R-:W-:Y:S01]  /*3600*/  LOP3.LUT R28, R28, 0xff, RZ, 0xc0, !PT ;  /* 0x000000ff1c1c7812 */ /* 0x020fe200078ec0ff */
[----:B------:R-:W-:Y:S01]  /*3610*/  BSSY B1, `(.L_x_40) ;  /* 0x000000b000017945 */ /* 0x000fe20003800000 */
[----:B------:R-:W-:Y:S02]  /*3620*/  ISETP.LT.OR P3, PT, R6, 0x2, !P0 ;  /* 0x000000020600780c */ /* 0x000fe40004761670 */
[----:B------:R-:W-:-:S05]  /*3630*/  F2FP.F16.E4M3.UNPACK_B R28, R28 ;  /* 0x0000001cff1c723e */ /* 0x000fca00020006ff */
[----:B------:R-:W-:-:S05]  /*3640*/  HADD2.F32 R29, -RZ, R28.H0_H0 ;  /* 0x2000001cff1d7230 */ /* 0x000fca0000004100 */
[----:B------:R-:W-:-:S04]  /*3650*/  FMUL R28, R29, R12 ;  /* 0x0000000c1d1c7220 */ /* 0x000fc80000400000 */
[----:B------:R-:W-:-:S05]  /*3660*/  FFMA R28, R149, R10, R28 ;  /* 0x0000000a951c7223 */ /* 0x000fca000000001c */
[----:B------:R-:W-:Y:S02]  /*3670*/  F2FP.SATFINITE.E4M3.F32.PACK_AB_MERGE_C R29, RZ, R28, RZ ;  /* 0x0000001cff1d723e */ /* 0x000fe400048070ff */
[----:B------:R-:W-:-:S03]  /*3680*/  PRMT R28, RZ, 0x7610, R28 ;  /* 0x00007610ff1c7816 */ /* 0x000fc6000000001c */
[----:B------:R1:W-:Y:S01]  /*3690*/  @!P4 STG.E.U8 desc[UR14][R18.64], R29 ;  /* 0x0000001d1200c986 */ /* 0x0003e2000c10110e */
[----:B------:R-:W-:Y:S05]  /*36a0*/  @P3 BRA `(.L_x_41) ;  /* 0x0000000000043947 */ /* 0x000fea0003800000 */
[----:B------:R2:W5:Y:S02]  /*36b0*/  LDG.E.U8 R28, desc[UR14][R4.64+0x1] ;  /* 0x0000010e041c7981 */ /* 0x000564000c1e1100 */
.L_x_41:
[----:B------:R-:W-:Y:S05]  /*36c0*/  BSYNC B1 ;  /* 0x0000000000017941 */ /* 0x000fea0003800000 */
.L_x_40:
[----:B-----5:R-:W-:Y:S01]  /*36d0*/  LOP3.LUT R28, R28, 0xff, RZ, 0xc0, !PT ;  /* 0x000000ff1c1c7812 */ /* 0x020fe200078ec0ff */
[----:B------:R-:W-:Y:S01]  /*36e0*/  BSSY B1, `(.L_x_42) ;  /* 0x0000013000017945 */ /* 0x000fe20003800000 */
[----:B------:R-:W-:Y:S02]  /*36f0*/  IADD3 R31, P1, R24, 0x8, RZ ;  /* 0x00000008181f7810 */ /* 0x000fe40007f3e0ff */
[----:B------:R-:W-:-:S03]  /*3700*/  F2FP.F16.E4M3.UNPACK_B R28, R28 ;  /* 0x0000001cff1c723e */ /* 0x000fc600020006ff */
[----:B------:R-:W-:Y:S01]  /*3710*/  IMAD.X R24, RZ, RZ, R25, P1 ;  /* 0x000000ffff187224 */ /* 0x000fe200008e0619 */
[----:B------:R-:W-:Y:S01]  /*3720*/  ISETP.GE.AND P1, PT, R30, 0x9, PT ;  /* 0x000000091e00780c */ /* 0x000fe20003f26270 */
[----:B-1----:R-:W-:Y:S02]  /*3730*/  HADD2.F32 R29, -RZ, R28.H0_H0 ;  /* 0x2000001cff1d7230 */ /* 0x002fe40000004100 */
[----:B------:R-:W-:Y:S01]  /*3740*/  IMAD R24, R24, UR6, RZ ;  /* 0x0000000618187c24 */ /* 0x000fe2000f8e02ff */
[----:B------:R-:W-:Y:S01]  /*3750*/  ISETP.LT.OR P5, PT, R6, 0x1, !P1 ;  /* 0x000000010600780c */ /* 0x000fe20004fa1670 */
[----:B------:R-:W-:-:S04]  /*3760*/  IMAD.WIDE.U32 R26, R31, UR6, R26 ;  /* 0x000000061f1a7c25 */ /* 0x000fc8000f8e001a */
[----:B------:R-:W-:Y:S01]  /*3770*/  FMUL R29, R29, R12 ;  /* 0x0000000c1d1d7220 */ /* 0x000fe20000400000 */
[----:B------:R-:W-:-:S03]  /*3780*/  IMAD R31, R31, UR7, R24 ;  /* 0x000000071f1f7c24 */ /* 0x000fc6000f8e0218 */
[----:B------:R-:W-:Y:S01]  /*3790*/  FFMA R29, R144, R10, R29 ;  /* 0x0000000a901d7223 */ /* 0x000fe2000000001d */
[----:B------:R-:W-:Y:S02]  /*37a0*/  IADD3 R24, P4, R26, UR16, RZ ;  /* 0x000000101a187c10 */ /* 0x000fe4000ff9e0ff */
[----:B------:R-:W-:Y:S02]  /*37b0*/  PRMT R26, RZ, 0x7610, R26 ;  /* 0x00007610ff1a7816 */ /* 0x000fe4000000001a */
[----:B------:R-:W-:Y:S02]  /*37c0*/  F2FP.SATFINITE.E4M3.F32.PACK_AB_MERGE_C R29, RZ, R29, RZ ;  /* 0x0000001dff1d723e */ /* 0x000fe400048070ff */
[----:B------:R-:W-:-:S03]  /*37d0*/  IADD3.X R25, R27, UR17, R31, P4, !PT ;  /* 0x000000111b197c10 */ /* 0x000fc6000a7fe41f */
[----:B------:R1:W-:Y:S01]  /*37e0*/  @!P3 STG.E.U8 desc[UR14][R18.64+0x1], R29 ;  /* 0x0000011d1200b986 */ /* 0x0003e2000c10110e */
[----:B------:R-:W-:Y:S05]  /*37f0*/  @P5 BRA `(.L_x_43) ;  /* 0x0000000000045947 */ /* 0x000fea0003800000 */
[----:B------:R3:W5:Y:S02]  /*3800*/  LDG.E.U8 R26, desc[UR14][R24.64] ;  /* 0x0000000e181a7981 */ /* 0x000764000c1e1100 */
.L_x_43:
[----:B------:R-:W-:Y:S05]  /*3810*/  BSYNC B1 ;  /* 0x0000000000017941 */ /* 0x000fea0003800000 */
.L_x_42:
        /* <DEDUP_REMOVED lines=12> */
.L_x_45:
[----:B------:R-:W-:Y:S05]  /*38e0*/  BSYNC B1 ;  /* 0x0000000000017941 */ /* 0x000fea0003800000 */
.L_x_44:
[----:B-----5:R-:W-:Y:S01]  /*38f0*/  LOP3.LUT R26, R26, 0xff, RZ, 0xc0, !PT ;  /* 0x000000ff1a1a7812 */ /* 0x020fe200078ec0ff */
[----:B------:R-:W-:Y:S01]  /*3900*/  BSSY B1, `(.L_x_46) ;  /* 0x000000b000017945 */ /* 0x000fe20003800000 */
[----:B------:R-:W-:Y:S02]  /*3910*/  ISETP.LT.OR P4, PT, R6, 0x9, !P0 ;  /* 0x000000090600780c */ /* 0x000fe40004781670 */
[----:B------:R-:W-:-:S05]  /*3920*/  F2FP.F16.E4M3.UNPACK_B R26, R26 ;  /* 0x0000001aff1a723e */ /* 0x000fca00020006ff */
[----:B----4-:R-:W-:Y:S01]  /*3930*/  HADD2.F32 R27, -RZ, R26.H0_H0 ;  /* 0x2000001aff1b7230 */ /* 0x010fe20000004100 */
[----:B------:R-:W-:-:S04]  /*3940*/  PRMT R26, RZ, 0x7610, R26 ;  /* 0x00007610ff1a7816 */ /* 0x000fc8000000001a */
[----:B------:R-:W-:-:S04]  /*3950*/  FMUL R27, R27, R12 ;  /* 0x0000000c1b1b7220 */ /* 0x000fc80000400000 */
[----:B------:R-:W-:-:S05]  /*3960*/  FFMA R27, R142, R10, R27 ;  /* 0x0000000a8e1b7223 */ /* 0x000fca000000001b */
[----:B------:R-:W-:-:S05]  /*3970*/  F2FP.SATFINITE.E4M3.F32.PACK_AB_MERGE_C R27, RZ, R27, RZ ;  /* 0x0000001bff1b723e */ /* 0x000fca00048070ff */
[----:B------:R4:W-:Y:S01]  /*3980*/  @!P3 STG.E.U8 desc[UR14][R16.64+0x1], R27 ;  /* 0x0000011b1000b986 */ /* 0x0009e2000c10110e */
[----:B------:R-:W-:Y:S05]  /*3990*/  @P4 BRA `(.L_x_47) ;  /* 0x0000000000044947 */ /* 0x000fea0003800000 */
[----:B------:R0:W5:Y:S02]  /*39a0*/  LDG.E.U8 R26, desc[UR14][R4.64+0x8] ;  /* 0x0000080e041a7981 */ /* 0x000164000c1e1100 */
.L_x_47:
[----:B------:R-:W-:Y:S05]  /*39b0*/  BSYNC B1 ;  /* 0x0000000000017941 */ /* 0x000fea0003800000 */
.L_x_46:
[----:B-----5:R-:W-:Y:S01]  /*39c0*/  LOP3.LUT R26, R26, 0xff, RZ, 0xc0, !PT ;  /* 0x000000ff1a1a7812 */ /* 0x020fe200078ec0ff */
[----:B------:R-:W-:Y:S01]  /*39d0*/  BSSY B1, `(.L_x_48) ;  /* 0x000000b000017945 */ /* 0x000fe20003800000 */
[----:B------:R-:W-:Y:S02]  /*39e0*/  ISETP.LT.OR P3, PT, R6, 0xa, !P0 ;  /* 0x0000000a0600780c */ /* 0x000fe40004761670 */
[----:B------:R-:W-:-:S05]  /*39f0*/  F2FP.F16.E4M3.UNPACK_B R26, R26 ;  /* 0x0000001aff1a723e */ /* 0x000fca00020006ff */
[----:B----4-:R-:W-:-:S05]  /*3a00*/  HADD2.F32 R27, -RZ, R26.H0_H0 ;  /* 0x2000001aff1b7230 */ /* 0x010fca0000004100 */
[----:B------:R-:W-:-:S04]  /*3a10*/  FMUL R26, R27, R12 ;  /* 0x0000000c1b1a7220 */ /* 0x000fc80000400000 */
[----:B------:R-:W-:-:S05]  /*3a20*/  FFMA R26, R145, R10, R26 ;  /* 0x0000000a911a7223 */ /* 0x000fca000000001a */
[----:B------:R-:W-:Y:S02]  /*3a30*/  F2FP.SATFINITE.E4M3.F32.PACK_AB_MERGE_C R27, RZ, R26, RZ ;  /* 0x0000001aff1b723e */ /* 0x000fe400048070ff */
[----:B------:R-:W-:-:S03]  /*3a40*/  PRMT R26, RZ, 0x7610, R26 ;  /* 0x00007610ff1a7816 */ /* 0x000fc6000000001a */
[----:B------:R4:W-:Y:S01]  /*3a50*/  @!P4 STG.E.U8 desc[UR14][R18.64+0x8], R27 ;  /* 0x0000081b1200c986 */ /* 0x0009e2000c10110e */
[----:B------:R-:W-:Y:S05]  /*3a60*/  @P3 BRA `(.L_x_49) ;  /* 0x0000000000043947 */ /* 0x000fea0003800000 */
[----:B------:R0:W5:Y:S02]  /*3a70*/  LDG.E.U8 R26, desc[UR14][R4.64+0x9] ;  /* 0x0000090e041a7981 */ /* 0x000164000c1e1100 */
.L_x_49:
[----:B------:R-:W-:Y:S05]  /*3a80*/  BSYNC B1 ;  /* 0x0000000000017941 */ /* 0x000fea0003800000 */
.L_x_48:
        /* <DEDUP_REMOVED lines=12> */
.L_x_51:
[----:B------:R-:W-:Y:S05]  /*3b50*/  BSYNC B1 ;  /* 0x0000000000017941 */ /* 0x000fea0003800000 */
.L_x_50:
        /* <DEDUP_REMOVED lines=12> */
.L_x_53:
[----:B------:R-:W-:Y:S05]  /*3c20*/  BSYNC B1 ;  /* 0x0000000000017941 */ /* 0x000fea0003800000 */
.L_x_52:
        /* <DEDUP_REMOVED lines=12> */
.L_x_55:
[----:B------:R-:W-:Y:S05]  /*3cf0*/  BSYNC B1 ;  /* 0x0000000000017941 */ /* 0x000fea0003800000 */
.L_x_54:
        /* <DEDUP_REMOVED lines=12> */
.L_x_57:
[----:B------:R-:W-:Y:S05]  /*3dc0*/  BSYNC B1 ;  /* 0x0000000000017941 */ /* 0x000fea0003800000 */
.L_x_56:
        /* <DEDUP_REMOVED lines=12> */
.L_x_59:
[----:B------:R-:W-:Y:S05]  /*3e90*/  BSYNC B1 ;  /* 0x0000000000017941 */ /* 0x000fea0003800000 */
.L_x_58:
        /* <DEDUP_REMOVED lines=12> */
.L_x_61:
[----:B------:R-:W-:Y:S05]  /*3f60*/  BSYNC B1 ;  /* 0x0000000000017941 */ /* 0x000fea0003800000 */
.L_x_60:
        /* <DEDUP_REMOVED lines=12> */
.L_x_63:
[----:B------:R-:W-:Y:S05]  /*4030*/  BSYNC B1 ;  /* 0x0000000000017941 */ /* 0x000fea0003800000 */
.L_x_62:
        /* <DEDUP_REMOVED lines=12> */
.L_x_65:
[----:B------:R-:W-:Y:S05]  /*4100*/  BSYNC B1 ;  /* 0x0000000000017941 */ /* 0x000fea0003800000 */
.L_x_64:
        /* <DEDUP_REMOVED lines=12> */
.L_x_67:
[----:B------:R-:W-:Y:S05]  /*41d0*/  BSYNC B1 ;  /* 0x0000000000017941 */ /* 0x000fea0003800000 */
.L_x_66:
        /* <DEDUP_REMOVED lines=12> */
.L_x_69:
[----:B------:R-:W-:Y:S05]  /*42a0*/  BSYNC B1 ;  /* 0x0000000000017941 */ /* 0x000fea0003800000 */
.L_x_68:
        /* <DEDUP_REMOVED lines=12> */
.L_x_71:
[----:B------:R-:W-:Y:S05]  /*4370*/  BSYNC B1 ;  /* 0x0000000000017941 */ /* 0x000fea0003800000 */
.L_x_70:
        /* <DEDUP_REMOVED lines=12> */
.L_x_73:
[----:B------:R-:W-:Y:S05]  /*4440*/  BSYNC B1 ;  /* 0x0000000000017941 */ /* 0x000fea0003800000 */
.L_x_72:
        /* <DEDUP_REMOVED lines=12> */
.L_x_75:
[----:B------:R-:W-:Y:S05]  /*4510*/  BSYNC B1 ;  /* 0x0000000000017941 */ /* 0x000fea0003800000 */
.L_x_74:
        /* <DEDUP_REMOVED lines=12> */
.L_x_77:
[----:B------:R-:W-:Y:S05]  /*45e0*/  BSYNC B1 ;  /* 0x0000000000017941 */ /* 0x000fea0003800000 */
.L_x_76:
        /* <DEDUP_REMOVED lines=12> */
.L_x_79:
[----:B------:R-:W-:Y:S05]  /*46b0*/  BSYNC B1 ;  /* 0x0000000000017941 */ /* 0x000fea0003800000 */
.L_x_78:
        /* <DEDUP_REMOVED lines=12> */
.L_x_81:
[----:B------:R-:W-:Y:S05]  /*4780*/  BSYNC B1 ;  /* 0x0000000000017941 */ /* 0x000fea0003800000 */
.L_x_80:
        /* <DEDUP_REMOVED lines=12> */
.L_x_83:
[----:B------:R-:W-:Y:S05]  /*4850*/  BSYNC B1 ;  /* 0x0000000000017941 */ /* 0x000fea0003800000 */
.L_x_82:
        /* <DEDUP_REMOVED lines=12> */
.L_x_85:
[----:B------:R-:W-:Y:S05]  /*4920*/  BSYNC B1 ;  /* 0x0000000000017941 */ /* 0x000fea0003800000 */
.L_x_84:
        /* <DEDUP_REMOVED lines=12> */
.L_x_87:
[----:B------:R-:W-:Y:S05]  /*49f0*/  BSYNC B1 ;  /* 0x0000000000017941 */ /* 0x000fea0003800000 */
.L_x_86:
        /* <DEDUP_REMOVED lines=12> */
.L_x_89:
[----:B------:R-:W-:Y:S05]  /*4ac0*/  BSYNC B1 ;  /* 0x0000000000017941 */ /* 0x000fea0003800000 */
.L_x_88:
        /* <DEDUP_REMOVED lines=12> */
.L_x_91:
[----:B------:R-:W-:Y:S05]  /*4b90*/  BSYNC B1 ;  /* 0x0000000000017941 */ /* 0x000fea0003800000 */
.L_x_90:
        /* <DEDUP_REMOVED lines=12> */
.L_x_93:
[----:B------:R-:W-:Y:S05]  /*4c60*/  BSYNC B1 ;  /* 0x0000000000017941 */ /* 0x000fea0003800000 */
.L_x_92:
        /* <DEDUP_REMOVED lines=12> */
.L_x_95:
[----:B------:R-:W-:Y:S05]  /*4d30*/  BSYNC B1 ;  /* 0x0000000000017941 */ /* 0x000fea0003800000 */
.L_x_94:
        /* <DEDUP_REMOVED lines=12> */
.L_x_97:
[----:B------:R-:W-:Y:S05]  /*4e00*/  BSYNC B1 ;  /* 0x0000000000017941 */ /* 0x000fea0003800000 */
.L_x_96:
        /* <DEDUP_REMOVED lines=12> */
.L_x_99:
[----:B------:R-:W-:Y:S05]  /*4ed0*/  BSYNC B1 ;  /* 0x0000000000017941 */ /* 0x000fea0003800000 */
.L_x_98:
        /* <DEDUP_REMOVED lines=12> */
.L_x_101:
[----:B------:R-:W-:Y:S05]  /*4fa0*/  BSYNC B1 ;  /* 0x0000000000017941 */ /* 0x000fea0003800000 */
.L_x_100:
        /* <DEDUP_REMOVED lines=12> */
.L_x_103:
[----:B------:R-:W-:Y:S05]  /*5070*/  BSYNC B1 ;  /* 0x0000000000017941 */ /* 0x000fea0003800000 */
.L_x_102:
        /* <DEDUP_REMOVED lines=12> */
.L_x_105:
[----:B------:R-:W-:Y:S05]  /*5140*/  BSYNC B1 ;  /* 0x0000000000017941 */ /* 0x000fea0003800000 */
.L_x_104:
        /* <DEDUP_REMOVED lines=12> */
.L_x_107:
[----:B------:R-:W-:Y:S05]  /*5210*/  BSYNC B1 ;  /* 0x0000000000017941 */ /* 0x000fea0003800000 */
.L_x_106:
        /* <DEDUP_REMOVED lines=12> */
.L_x_109:
[----:B------:R-:W-:Y:S05]  /*52e0*/  BSYNC B1 ;  /* 0x0000000000017941 */ /* 0x000fea0003800000 */
.L_x_108:
        /* <DEDUP_REMOVED lines=12> */
.L_x_111:
[----:B------:R-:W-:Y:S05]  /*53b0*/  BSYNC B1 ;  /* 0x0000000000017941 */ /* 0x000fea0003800000 */
.L_x_110:
        /* <DEDUP_REMOVED lines=12> */
.L_x_113:
[----:B------:R-:W-:Y:S05]  /*5480*/  BSYNC B1 ;  /* 0x0000000000017941 */ /* 0x000fea0003800000 */
.L_x_112:
        /* <DEDUP_REMOVED lines=12> */
.L_x_115:
[----:B------:R-:W-:Y:S05]  /*5550*/  BSYNC B1 ;  /* 0x0000000000017941 */ /* 0x000fea0003800000 */
.L_x_114:
        /* <DEDUP_REMOVED lines=12> */
.L_x_117:
[----:B------:R-:W-:Y:S05]  /*5620*/  BSYNC B1 ;  /* 0x0000000000017941 */ /* 0x000fea0003800000 */
.L_x_116:
        /* <DEDUP_REMOVED lines=12> */
.L_x_119:
[----:B------:R-:W-:Y:S05]  /*56f0*/  BSYNC B1 ;  /* 0x0000000000017941 */ /* 0x000fea0003800000 */
.L_x_118:
        /* <DEDUP_REMOVED lines=12> */
.L_x_121:
[----:B------:R-:W-:Y:S05]  /*57c0*/  BSYNC B1 ;  /* 0x0000000000017941 */ /* 0x000fea0003800000 */
.L_x_120:
        /* <DEDUP_REMOVED lines=12> */
.L_x_123:
[----:B------:R-:W-:Y:S05]  /*5890*/  BSYNC B1 ;  /* 0x0000000000017941 */ /* 0x000fea0003800000 */
.L_x_122:
        /* <DEDUP_REMOVED lines=12> */
.L_x_125:
[----:B------:R-:W-:Y:S05]  /*5960*/  BSYNC B1 ;  /* 0x0000000000017941 */ /* 0x000fea0003800000 */
.L_x_124:
        /* <DEDUP_REMOVED lines=12> */
.L_x_127:
[----:B------:R-:W-:Y:S05]  /*5a30*/  BSYNC B1 ;  /* 0x0000000000017941 */ /* 0x000fea0003800000 */
.L_x_126:
        /* <DEDUP_REMOVED lines=12> */
.L_x_129:
[----:B------:R-:W-:Y:S05]  /*5b00*/  BSYNC B1 ;  /* 0x0000000000017941 */ /* 0x000fea0003800000 */
.L_x_128:
        /* <DEDUP_REMOVED lines=12> */
.L_x_131:
[----:B------:R-:W-:Y:S05]  /*5bd0*/  BSYNC B1 ;  /* 0x0000000000017941 */ /* 0x000fea0003800000 */
.L_x_130:
        /* <DEDUP_REMOVED lines=12> */
.L_x_133:
[----:B------:R-:W-:Y:S05]  /*5ca0*/  BSYNC B1 ;  /* 0x0000000000017941 */ /* 0x000fea0003800000 */
.L_x_132:
        /* <DEDUP_REMOVED lines=12> */
.L_x_135:
[----:B------:R-:W-:Y:S05]  /*5d70*/  BSYNC B1 ;  /* 0x0000000000017941 */ /* 0x000fea0003800000 */
.L_x_134:
        /* <DEDUP_REMOVED lines=12> */
.L_x_137:
[----:B------:R-:W-:Y:S05]  /*5e40*/  BSYNC B1 ;  /* 0x0000000000017941 */ /* 0x000fea0003800000 */
.L_x_136:
        /* <DEDUP_REMOVED lines=12> */
.L_x_139:
[----:B------:R-:W-:Y:S05]  /*5f10*/  BSYNC B1 ;  /* 0x0000000000017941 */ /* 0x000fea0003800000 */
.L_x_138:
        /* <DEDUP_REMOVED lines=12> */
.L_x_141:
[----:B------:R-:W-:Y:S05]  /*5fe0*/  BSYNC B1 ;  /* 0x0000000000017941 */ /* 0x000fea0003800000 */
.L_x_140:
        /* <DEDUP_REMOVED lines=12> */
.L_x_143:
[----:B------:R-:W-:Y:S05]  /*60b0*/  BSYNC B1 ;  /* 0x0000000000017941 */ /* 0x000fea0003800000 */
.L_x_142:
        /* <DEDUP_REMOVED lines=12> */
.L_x_145:
[----:B------:R-:W-:Y:S05]  /*6180*/  BSYNC B1 ;  /* 0x0000000000017941 */ /* 0x000fea0003800000 */
.L_x_144:
        /* <DEDUP_REMOVED lines=12> */
.L_x_147:
[----:B------:R-:W-:Y:S05]  /*6250*/  BSYNC B1 ;  /* 0x0000000000017941 */ /* 0x000fea0003800000 */
.L_x_146:
        /* <DEDUP_REMOVED lines=12> */
.L_x_149:
[----:B------:R-:W-:Y:S05]  /*6320*/  BSYNC B1 ;  /* 0x0000000000017941 */ /* 0x000fea0003800000 */
.L_x_148:
        /* <DEDUP_REMOVED lines=12> */
.L_x_151:
[----:B------:R-:W-:Y:S05]  /*63f0*/  BSYNC B1 ;  /* 0x0000000000017941 */ /* 0x000fea0003800000 */
.L_x_150:
        /* <DEDUP_REMOVED lines=12> */
.L_x_153:
[----:B------:R-:W-:Y:S05]  /*64c0*/  BSYNC B1 ;  /* 0x0000000000017941 */ /* 0x000fea0003800000 */
.L_x_152:
        /* <DEDUP_REMOVED lines=12> */
.L_x_155:
[----:B------:R-:W-:Y:S05]  /*6590*/  BSYNC B1 ;  /* 0x0000000000017941 */ /* 0x000fea0003800000 */
.L_x_154:
        /* <DEDUP_REMOVED lines=12> */
.L_x_157:
[----:B------:R-:W-:Y:S05]  /*6660*/  BSYNC B1 ;  /* 0x0000000000017941 */ /* 0x000fea0003800000 */
.L_x_156:
        /* <DEDUP_REMOVED lines=12> */
.L_x_159:
[----:B------:R-:W-:Y:S05]  /*6730*/  BSYNC B1 ;  /* 0x0000000000017941 */ /* 0x000fea0003800000 */
.L_x_158:
[----:B-----5:R-:W-:Y:S01]  /*6740*/  LOP3.LUT R26, R26, 0xff, RZ, 0xc0, !PT ;  /* 0x000000ff1a1a7812 */ /* 0x020fe200078ec0ff */
[----:B------:R-:W-:Y:S01]  /*6750*/  BSSY B1, `(.L_x_160) ;  /* 0x000000b000017945 */ /* 0x000fe20003800000 */
[----:B------:R-:W-:Y:S02]  /*6760*/  ISETP.LT.OR P0, PT, R6, 0x7a, !P0 ;  /* 0x0000007a0600780c */ /* 0x000fe40004701670 */
[----:B------:R-:W-:-:S05]  /*6770*/  F2FP.F16.E4M3.UNPACK_B R26, R26 ;  /* 0x0000001aff1a723e */ /* 0x000fca00020006ff */
[----:B----4-:R-:W-:-:S05]  /*6780*/  HADD2.F32 R27, -RZ, R26.H0_H0 ;  /* 0x2000001aff1b7230 */ /* 0x010fca0000004100 */
[----:B------:R-:W-:-:S04]  /*6790*/  FMUL R26, R27, R12 ;  /* 0x0000000c1b1a7220 */ /* 0x000fc80000400000 */
[----:B------:R-:W-:Y:S01]  /*67a0*/  FFMA R26, R21, R10, R26 ;  /* 0x0000000a151a7223 */ /* 0x000fe2000000001a */
[----:B------:R-:W-:-:S04]  /*67b0*/  PRMT R21, RZ, 0x7610, R21 ;  /* 0x00007610ff157816 */ /* 0x000fc80000000015 */
[----:B------:R-:W-:-:S05]  /*67c0*/  F2FP.SATFINITE.E4M3.F32.PACK_AB_MERGE_C R27, RZ, R26, RZ ;  /* 0x0000001aff1b723e */ /* 0x000fca00048070ff */
[----:B------:R4:W-:Y:S01]  /*67d0*/  @!P4 STG.E.U8 desc[UR14][R18.64+0x78], R27 ;  /* 0x0000781b1200c986 */ /* 0x0009e2000c10110e */
[----:B------:R-:W-:Y:S05]  /*67e0*/  @P0 BRA `(.L_x_161) ;  /* 0x0000000000040947 */ /* 0x000fea0003800000 */
[----:B------:R0:W5:Y:S02]  /*67f0*/  LDG.E.U8 R21, desc[UR14][R4.64+0x79] ;  /* 0x0000790e04157981 */ /* 0x000164000c1e1100 */
.L_x_161:
[----:B------:R-:W-:Y:S05]  /*6800*/  BSYNC B1 ;  /* 0x0000000000017941 */ /* 0x000fea0003800000 */
.L_x_160:
[----:B-----5:R-:W-:Y:S01]  /*6810*/  LOP3.LUT R21, R21, 0xff, RZ, 0xc0, !PT ;  /* 0x000000ff15157812 */ /* 0x020fe200078ec0ff */
[----:B------:R-:W-:Y:S01]  /*6820*/  BSSY B1, `(.L_x_162) ;  /* 0x000000b000017945 */ /* 0x000fe20003800000 */
[----:B------:R-:W-:Y:S02]  /*6830*/  ISETP.LT.OR P3, PT, R6, 0x79, !P1 ;  /* 0x000000790600780c */ /* 0x000fe40004f61670 */
[----:B------:R-:W-:Y:S02]  /*6840*/  F2FP.F16.E4M3.UNPACK_B R21, R21 ;  /* 0x00000015ff15723e */ /* 0x000fe400020006ff */
[----:B0-2---:R-:W-:-:S03]  /*6850*/  PRMT R4, RZ, 0x7610, R4 ;  /* 0x00007610ff047816 */ /* 0x005fc60000000004 */
[----:B------:R-:W-:-:S05]  /*6860*/  HADD2.F32 R21, -RZ, R21.H0_H0 ;  /* 0x20000015ff157230 */ /* 0x000fca0000004100 */
[----:B------:R-:W-:-:S04]  /*6870*/  FMUL R21, R21, R12 ;  /* 0x0000000c15157220 */ /* 0x000fc80000400000 */
[----:B------:R-:W-:-:S05]  /*6880*/  FFMA R21, R20, R10, R21 ;  /* 0x0000000a14157223 */ /* 0x000fca0000000015 */
[----:B------:R-:W-:-:S05]  /*6890*/  F2FP.SATFINITE.E4M3.F32.PACK_AB_MERGE_C R21, RZ, R21, RZ ;  /* 0x00000015ff15723e */ /* 0x000fca00048070ff */
[----:B------:R0:W-:Y:S01]  /*68a0*/  @!P0 STG.E.U8 desc[UR14][R18.64+0x79], R21 ;  /* 0x0000791512008986 */ /* 0x0001e2000c10110e */
[----:B------:R-:W-:Y:S05]  /*68b0*/  @P3 BRA `(.L_x_163) ;  /* 0x0000000000043947 */ /* 0x000fea0003800000 */
[----:B------:R2:W5:Y:S02]  /*68c0*/  LDG.E.U8 R4, desc[UR14][R24.64+0x78] ;  /* 0x0000780e18047981 */ /* 0x000564000c1e1100 */
.L_x_163:
[----:B------:R-:W-:Y:S05]  /*68d0*/  BSYNC B1 ;  /* 0x0000000000017941 */ /* 0x000fea0003800000 */
.L_x_162:
        /* <DEDUP_REMOVED lines=12> */
.L_x_165:
[----:B------:R-:W-:Y:S05]  /*69a0*/  BSYNC B1 ;  /* 0x0000000000017941 */ /* 0x000fea0003800000 */
.L_x_164:
[----:B------:R-:W-:Y:S05]  /*69b0*/  @P1 BRA `(.L_x_166) ;  /* 0x0000001000281947 */ /* 0x000fea0003800000 */
[----:B-----5:R-:W-:-:S04]  /*69c0*/  LOP3.LUT R4, R4, 0xff, RZ, 0xc0, !PT ;  /* 0x000000ff04047812 */ /* 0x020fc800078ec0ff */
[----:B------:R-:W-:-:S05]  /*69d0*/  F2FP.F16.E4M3.UNPACK_B R4, R4 ;  /* 0x00000004ff04723e */ /* 0x000fca00020006ff */
[----:B0-----:R-:W-:-:S05]  /*69e0*/  HADD2.F32 R5, -RZ, R4.H0_H0 ;  /* 0x20000004ff057230 */ /* 0x001fca0000004100 */
[----:B------:R-:W-:-:S04]  /*69f0*/  FMUL R5, R5, R12 ;  /* 0x0000000c05057220 */ /* 0x000fc80000400000 */
[----:B------:R-:W-:-:S05]  /*6a00*/  FFMA R5, R22, R10, R5 ;  /* 0x0000000a16057223 */ /* 0x000fca0000000005 */
[----:B------:R-:W-:-:S05]  /*6a10*/  F2FP.SATFINITE.E4M3.F32.PACK_AB_MERGE_C R5, RZ, R5, RZ ;  /* 0x00000005ff05723e */ /* 0x000fca00048070ff */
[----:B------:R0:W-:Y:S01]  /*6a20*/  STG.E.U8 desc[UR14][R16.64+0x79], R5 ;  /* 0x0000790510007986 */ /* 0x0001e2000c10110e */
[----:B------:R-:W-:Y:S05]  /*6a30*/  BRA `(.L_x_166) ;  /* 0x0000001000087947 */ /* 0x000fea0003800000 */
.L_x_37:
[----:B------:R-:W-:Y:S01]  /*6a40*/  ISETP.GE.AND P1, PT, R30, 0x1, PT ;  /* 0x000000011e00780c */ /* 0x000fe20003f26270 */
[-C--:B------:R-:W-:Y:S01]  /*6a50*/  FMUL R149, R149, R10.reuse ;  /* 0x0000000a95957220 */ /* 0x080fe20000400000 */
[-C--:B------:R-:W-:Y:S01]  /*6a60*/  FMUL R144, R144, R10.reuse ;  /* 0x0000000a90907220 */ /* 0x080fe20000400000 */
[----:B------:R-:W-:Y:S01]  /*6a70*/  ISETP.GE.AND P0, PT, R30, 0x9, PT ;  /* 0x000000091e00780c */ /* 0x000fe20003f06270 */
[-C--:B------:R-:W-:Y:S01]  /*6a80*/  FMUL R147, R147, R10.reuse ;  /* 0x0000000a93937220 */ /* 0x080fe20000400000 */
[----:B------:R-:W-:Y:S01]  /*6a90*/  ISETP.LT.OR P4, PT, R6, 0x1, !P1 ;  /* 0x000000010600780c */ /* 0x000fe20004f81670 */
[-C--:B------:R-:W-:Y:S01]  /*6aa0*/  FMUL R142, R142, R10.reuse ;  /* 0x0000000a8e8e7220 */ /* 0x080fe20000400000 */
[----:B------:R-:W-:Y:S01]  /*6ab0*/  ISETP.LT.OR P5, PT, R6, 0x2, !P1 ;  /* 0x000000020600780c */ /* 0x000fe20004fa1670 */
[-C--:B------:R-:W-:Y:S01]  /*6ac0*/  FMUL R145, R145, R10.reuse ;  /* 0x0000000a91917220 */ /* 0x080fe20000400000 */
[----:B------:R-:W-:Y:S01]  /*6ad0*/  F2FP.SATFINITE.E4M3.F32.PACK_AB_MERGE_C R149, RZ, R149, RZ ;  /* 0x00000095ff95723e */ /* 0x000fe200048070ff */
[----:B------:R-:W-:Y:S01]  /*6ae0*/  FMUL R140, R140, R10 ;  /* 0x0000000a8c8c7220 */ /* 0x000fe20000400000 */
[----:B------:R-:W-:Y:S01]  /*6af0*/  F2FP.SATFINITE.E4M3.F32.PACK_AB_MERGE_C R5, RZ, R144, RZ ;  /* 0x00000090ff05723e */ /* 0x000fe200048070ff */
[-C--:B------:R-:W-:Y:S01]  /*6b00*/  FMUL R143, R143, R10.reuse ;  /* 0x0000000a8f8f7220 */ /* 0x080fe20000400000 */
[----:B------:R-:W-:Y:S01]  /*6b10*/  ISETP.LT.OR P3, PT, R6, 0x1, !P0 ;  /* 0x000000010600780c */ /* 0x000fe20004761670 */
[-C--:B------:R-:W-:Y:S01]  /*6b20*/  FMUL R138, R138, R10.reuse ;  /* 0x0000000a8a8a7220 */ /* 0x080fe20000400000 */
[C---:B------:R-:W-:Y:S01]  /*6b30*/  ISETP.LT.OR P6, PT, R6.reuse, 0xa, !P1 ;  /* 0x0000000a0600780c */ /* 0x040fe20004fc1670 */
[-C--:B------:R-:W-:Y:S01]  /*6b40*/  FMUL R141, R141, R10.reuse ;  /* 0x0000000a8d8d7220 */ /* 0x080fe20000400000 */
[----:B------:R-:W-:Y:S01]  /*6b50*/  F2FP.SATFINITE.E4M3.F32.PACK_AB_MERGE_C R147, RZ, R147, RZ ;  /* 0x00000093ff93723e */ /* 0x000fe200048070ff */
[----:B------:R-:W-:Y:S01]  /*6b60*/  @!P4 STG.E.U8 desc[UR14][R18.64], R149 ;  /* 0x000000951200c986 */ /* 0x000fe2000c10110e */
[----:B------:R-:W-:Y:S01]  /*6b70*/  ISETP.LT.OR P4, PT, R6, 0x2, !P0 ;  /* 0x000000020600780c */ /* 0x000fe20004781670 */
[----:B------:R-:W-:Y:S01]  /*6b80*/  FMUL R136, R136, R10 ;  /* 0x0000000a88887220 */ /* 0x000fe20000400000 */
[----:B------:R-:W-:Y:S01]  /*6b90*/  F2FP.SATFINITE.E4M3.F32.PACK_AB_MERGE_C R25, RZ, R142, RZ ;  /* 0x0000008eff19723e */ /* 0x000fe200048070ff */
[----:B------:R0:W-:Y:S01]  /*6ba0*/  @!P5 STG.E.U8 desc[UR14][R18.64+0x1], R5 ;  /* 0x000001051200d986 */ /* 0x0001e2000c10110e */
[C---:B------:R-:W-:Y:S01]  /*6bb0*/  ISETP.LT.OR P5, PT, R6.reuse, 0x9, !P1 ;  /* 0x000000090600780c */ /* 0x040fe20004fa1670 */
[-C--:B------:R-:W-:Y:S01]  /*6bc0*/  FMUL R139, R139, R10.reuse ;  /* 0x0000000a8b8b7220 */ /* 0x080fe20000400000 */
[----:B------:R-:W-:Y:S01]  /*6bd0*/  F2FP.SATFINITE.E4M3.F32.PACK_AB_MERGE_C R145, RZ, R145, RZ ;  /* 0x00000091ff91723e */ /* 0x000fe200048070ff */
[----:B------:R-:W-:Y:S01]  /*6be0*/  @!P3 STG.E.U8 desc[UR14][R16.64], R147 ;  /* 0x000000931000b986 */ /* 0x000fe2000c10110e */
[----:B------:R-:W-:Y:S01]  /*6bf0*/  ISETP.LT.OR P3, PT, R6, 0x9, !P0 ;  /* 0x000000090600780c */ /* 0x000fe20004761670 */
[-C--:B------:R-:W-:Y:S01]  /*6c00*/  FMUL R134, R134, R10.reuse ;  /* 0x0000000a86867220 */ /* 0x080fe20000400000 */
[----:B------:R-:W-:Y:S01]  /*6c10*/  F2FP.SATFINITE.E4M3.F32.PACK_AB_MERGE_C R143, RZ, R143, RZ ;  /* 0x0000008fff8f723e */ /* 0x000fe200048070ff */
[-C--:B------:R-:W-:Y:S01]  /*6c20*/  FMUL R137, R137, R10.reuse ;  /* 0x0000000a89897220 */ /* 0x080fe20000400000 */
[----:B------:R-:W-:Y:S01]  /*6c30*/  F2FP.SATFINITE.E4M3.F32.PACK_AB_MERGE_C R141, RZ, R141, RZ ;  /* 0x0000008dff8d723e */ /* 0x000fe200048070ff */
[----:B------:R1:W-:Y:S01]  /*6c40*/  @!P4 STG.E.U8 desc[UR14][R16.64+0x1], R25 ;  /* 0x000001191000c986 */ /* 0x0003e2000c10110e */
[----:B------:R-:W-:Y:S01]  /*6c50*/  ISETP.LT.OR P4, PT, R6, 0xa, !P0 ;  /* 0x0000000a0600780c */ /* 0x000fe20004781670 */
[----:B------:R-:W-:Y:S01]  /*6c60*/  FMUL R132, R132, R10 ;  /* 0x0000000a84847220 */ /* 0x000fe20000400000 */
[----:B0-----:R-:W-:Y:S01]  /*6c70*/  F2FP.SATFINITE.E4M3.F32.PACK_AB_MERGE_C R5, RZ, R140, RZ ;  /* 0x0000008cff05723e */ /* 0x001fe200048070ff */
[----:B------:R-:W-:Y:S01]  /*6c80*/  @!P5 STG.E.U8 desc[UR14][R18.64+0x8], R145 ;  /* 0x000008911200d986 */ /* 0x000fe2000c10110e */
[C---:B------:R-:W-:Y:S01]  /*6c90*/  ISETP.LT.OR P5, PT, R6.reuse, 0x11, !P1 ;  /* 0x000000110600780c */ /* 0x040fe20004fa1670 */
[-C--:B------:R-:W-:Y:S01]  /*6ca0*/  FMUL R135, R135, R10.reuse ;  /* 0x0000000a87877220 */ /* 0x080fe20000400000 */
[----:B------:R-:W-:Y:S01]  /*6cb0*/  F2FP.SATFINITE.E4M3.F32.PACK_AB_MERGE_C R139, RZ, R139, RZ ;  /* 0x0000008bff8b723e */ /* 0x000fe200048070ff */
[----:B------:R0:W-:Y:S01]  /*6cc0*/  @!P6 STG.E.U8 desc[UR14][R18.64+0x9], R5 ;  /* 0x000009051200e986 */ /* 0x0001e2000c10110e */
[----:B------:R-:W-:Y:S01]  /*6cd0*/  ISETP.LT.OR P6, PT, R6, 0x12, !P1 ;  /* 0x000000120600780c */ /* 0x000fe20004fc1670 */
[----:B------:R-:W-:Y:S01]  /*6ce0*/  FMUL R130, R130, R10 ;  /* 0x0000000a82827220 */ /* 0x000fe20000400000 */
[----:B------:R-:W-:Y:S01]  /*6cf0*/  F2FP.SATFINITE.E4M3.F32.PACK_AB_MERGE_C R137, RZ, R137, RZ ;  /* 0x00000089ff89723e */ /* 0x000fe200048070ff */
[----:B------:R-:W-:Y:S01]  /*6d00*/  @!P3 STG.E.U8 desc[UR14][R16.64+0x8], R143 ;  /* 0x0000088f1000b986 */ /* 0x000fe2000c10110e */
[----:B-1----:R-:W-:Y:S01]  /*6d10*/  F2FP.SATFINITE.E4M3.F32.PACK_AB_MERGE_C R25, RZ, R138, RZ ;  /* 0x0000008aff19723e */ /* 0x002fe200048070ff */
[-C--:B------:R-:W-:Y:S01]  /*6d20*/  FMUL R133, R133, R10.reuse ;  /* 0x0000000a85857220 */ /* 0x080fe20000400000 */
[----:B------:R-:W-:Y:S01]  /*6d30*/  ISETP.LT.OR P3, PT, R6, 0x11, !P0 ;  /* 0x000000110600780c */ /* 0x000fe20004761670 */
[-C--:B------:R-:W-:Y:S01]  /*6d40*/  FMUL R128, R128, R10.reuse ;  /* 0x0000000a80807220 */ /* 0x080fe20000400000 */
[----:B------:R-:W-:Y:S01]  /*6d50*/  F2FP.SATFINITE.E4M3.F32.PACK_AB_MERGE_C R135, RZ, R135, RZ ;  /* 0x00000087ff87723e */ /* 0x000fe200048070ff */
[----:B------:R1:W-:Y:S01]  /*6d60*/  @!P4 STG.E.U8 desc[UR14][R16.64+0x9], R25 ;  /* 0x000009191000c986 */ /* 0x0003e2000c10110e */
[C---:B------:R-:W-:Y:S01]  /*6d70*/  ISETP.LT.OR P4, PT, R6.reuse, 0x12, !P0 ;  /* 0x000000120600780c */ /* 0x040fe20004781670 */
[----:B------:R-:W-:Y:S01]  /*6d80*/  FMUL R131, R131, R10 ;  /* 0x0000000a83837220 */ /* 0x000fe20000400000 */
[----:B0-----:R-:W-:Y:S01]  /*6d90*/  F2FP.SATFINITE.E4M3.F32.PACK_AB_MERGE_C R5, RZ, R136, RZ ;  /* 0x00000088ff05723e */ /* 0x001fe200048070ff */
[----:B------:R-:W-:Y:S01]  /*6da0*/  @!P5 STG.E.U8 desc[UR14][R18.64+0x10], R141 ;  /* 0x0000108d1200d986 */ /* 0x000fe2000c10110e */
[----:B------:R-:W-:Y:S01]  /*6db0*/  ISETP.LT.OR P5, PT, R6, 0x19, !P1 ;  /* 0x000000190600780c */ /* 0x000fe20004fa1670 */
[-C--:B------:R-:W-:Y:S01]  /*6dc0*/  FMUL R126, R126, R10.reuse ;  /* 0x0000000a7e7e7220 */ /* 0x080fe20000400000 */
[----:B------:R-:W-:Y:S01]  /*6dd0*/  F2FP.SATFINITE.E4M3.F32.PACK_AB_MERGE_C R133, RZ, R133, RZ ;  /* 0x00000085ff85723e */ /* 0x000fe200048070ff */
[----:B------:R0:W-:Y:S01]  /*6de0*/  @!P6 STG.E.U8 desc[UR14][R18.64+0x11], R5 ;  /* 0x000011051200e986 */ /* 0x0001e2000c10110e */
[----:B------:R-:W-:Y:S01]  /*6df0*/  ISETP.LT.OR P6, PT, R6, 0x1a, !P1 ;  /* 0x0000001a0600780c */ /* 0x000fe20004fc1670 */
[-C--:B------:R-:W-:Y:S01]  /*6e00*/  FMUL R129, R129, R10.reuse ;  /* 0x0000000a81817220 */ /* 0x080fe20000400000 */
[----:B------:R-:W-:Y:S01]  /*6e10*/  FMUL R124, R124, R10 ;  /* 0x0000000a7c7c7220 */ /* 0x000fe20000400000 */
[----:B-1----:R-:W-:Y:S01]  /*6e20*/  F2FP.SATFINITE.E4M3.F32.PACK_AB_MERGE_C R25, RZ, R134, RZ ;  /* 0x00000086ff19723e */ /* 0x002fe200048070ff */
[----:B------:R-:W-:Y:S01]  /*6e30*/  @!P3 STG.E.U8 desc[UR14][R16.64+0x10], R139 ;  /* 0x0000108b1000b986 */ /* 0x000fe2000c10110e */
[C---:B------:R-:W-:Y:S01]  /*6e40*/  ISETP.LT.OR P3, PT, R6.reuse, 0x19, !P0 ;  /* 0x000000190600780c */ /* 0x040fe20004761670 */
        /* <DEDUP_REMOVED lines=37> */
[-C--:B------:R-:W-:Y:S01]  /*70a0*/  FMUL R112, R112, R10.reuse ;  /* 0x0000000a70707220 */ /* 0x080fe20000400000 */
        /* <DEDUP_REMOVED lines=81> */
[C---:B------:R-:W-:Y:S01]  /*75c0*/  ISETP.LT.OR P6, PT, R6.reuse, 0x52, !P1 ;  /* 0x000000520600780c */ /* 0x040fe20004fc1670 */
        /* <DEDUP_REMOVED lines=22> */
[----:B------:R-:W-:-:S02]  /*7730*/  ISETP.LT.OR P3, PT, R6, 0x59, !P0 ;  /* 0x000000590600780c */ /* 0x000fc40004761670 */
[----:B------:R-:W-:Y:S01]  /*7740*/  F2FP.SATFINITE.E4M3.F32.PACK_AB_MERGE_C R91, RZ, R91, RZ ;  /* 0x0000005bff5b723e */ /* 0x000fe200048070ff */
[----:B------:R1:W-:Y:S01]  /*7750*/  @!P4 STG.E.U8 desc[UR14][R16.64+0x51], R25 ;  /* 0x000051191000c986 */ /* 0x0003e2000c10110e */
[C---:B------:R-:W-:Y:S02]  /*7760*/  ISETP.LT.OR P4, PT, R6.reuse, 0x5a, !P0 ;  /* 0x0000005a0600780c */ /* 0x040fe40004781670 */
[----:B0-----:R-:W-:Y:S01]  /*7770*/  F2FP.SATFINITE.E4M3.F32.PACK_AB_MERGE_C R5, RZ, R100, RZ ;  /* 0x00000064ff05723e */ /* 0x001fe200048070ff */
[----:B------:R-:W-:Y:S01]  /*7780*/  @!P5 STG.E.U8 desc[UR14][R18.64+0x58], R105 ;  /* 0x000058691200d986 */ /* 0x000fe2000c10110e */
[C---:B------:R-:W-:Y:S02]  /*7790*/  ISETP.LT.OR P5, PT, R6.reuse, 0x61, !P1 ;  /* 0x000000610600780c */ /* 0x040fe40004fa1670 */
[----:B------:R-:W-:Y:S01]  /*77a0*/  F2FP.SATFINITE.E4M3.F32.PACK_AB_MERGE_C R21, RZ, R21, RZ ;  /* 0x00000015ff15723e */ /* 0x000fe200048070ff */
[----:B------:R0:W-:Y:S01]  /*77b0*/  @!P6 STG.E.U8 desc[UR14][R18.64+0x59], R5 ;  /* 0x000059051200e986 */ /* 0x0001e2000c10110e */
[----:B------:R-:W-:-:S02]  /*77c0*/  ISETP.LT.OR P6, PT, R6, 0x62, !P1 ;  /* 0x000000620600780c */ /* 0x000fc40004fc1670 */
[----:B------:R-:W-:Y:S01]  /*77d0*/  F2FP.SATFINITE.E4M3.F32.PACK_AB_MERGE_C R23, RZ, R23, RZ ;  /* 0x00000017ff17723e */ /* 0x000fe200048070ff */
[----:B------:R-:W-:Y:S01]  /*77e0*/  @!P3 STG.E.U8 desc[UR14][R16.64+0x58], R103 ;  /* 0x000058671000b986 */ /* 0x000fe2000c10110e */
[----:B-1----:R-:W-:Y:S02]  /*77f0*/  F2FP.SATFINITE.E4M3.F32.PACK_AB_MERGE_C R25, RZ, R98, RZ ;  /* 0x00000062ff19723e */ /* 0x002fe400048070ff */
[C---:B------:R-:W-:Y:S02]  /*7800*/  ISETP.LT.OR P3, PT, R6.reuse, 0x61, !P0 ;  /* 0x000000610600780c */ /* 0x040fe40004761670 */
[----:B------:R-:W-:Y:S01]  /*7810*/  F2FP.SATFINITE.E4M3.F32.PACK_AB_MERGE_C R27, RZ, R22, RZ ;  /* 0x00000016ff1b723e */ /* 0x000fe200048070ff */
[----:B------:R1:W-:Y:S01]  /*7820*/  @!P4 STG.E.U8 desc[UR14][R16.64+0x59], R25 ;  /* 0x000059191000c986 */ /* 0x0003e2000c10110e */
[C---:B------:R-:W-:Y:S02]  /*7830*/  ISETP.LT.OR P4, PT, R6.reuse, 0x62, !P0 ;  /* 0x000000620600780c */ /* 0x040fe40004781670 */
[----:B0-----:R-:W-:Y:S01]  /*7840*/  F2FP.SATFINITE.E4M3.F32.PACK_AB_MERGE_C R5, RZ, R96, RZ ;  /* 0x00000060ff05723e */ /* 0x001fe200048070ff */
[----:B------:R-:W-:Y:S01]  /*7850*/  @!P5 STG.E.U8 desc[UR14][R18.64+0x60], R101 ;  /* 0x000060651200d986 */ /* 0x000fe2000c10110e */
[----:B------:R-:W-:-:S03]  /*7860*/  ISETP.LT.OR P5, PT, R6, 0x69, !P1 ;  /* 0x000000690600780c */ /* 0x000fc60004fa1670 */
[----:B------:R0:W-:Y:S01]  /*7870*/  @!P6 STG.E.U8 desc[UR14][R18.64+0x61], R5 ;  /* 0x000061051200e986 */ /* 0x0001e2000c10110e */
[C---:B------:R-:W-:Y:S02]  /*7880*/  ISETP.LT.OR P6, PT, R6.reuse, 0x6a, !P1 ;  /* 0x0000006a0600780c */ /* 0x040fe40004fc1670 */
[----:B-1----:R-:W-:Y:S01]  /*7890*/  F2FP.SATFINITE.E4M3.F32.PACK_AB_MERGE_C R25, RZ, R94, RZ ;  /* 0x0000005eff19723e */ /* 0x002fe200048070ff */
[----:B------:R-:W-:Y:S01]  /*78a0*/  @!P3 STG.E.U8 desc[UR14][R16.64+0x60], R99 ;  /* 0x000060631000b986 */ /* 0x000fe2000c10110e */
[----:B------:R-:W-:-:S03]  /*78b0*/  ISETP.LT.OR P3, PT, R6, 0x69, !P0 ;  /* 0x000000690600780c */ /* 0x000fc60004761670 */
        /* <DEDUP_REMOVED lines=12> */
[C---:B------:R-:W-:Y:S01]  /*7980*/  ISETP.LT.OR P1, PT, R6.reuse, 0x7a, !P1 ;  /* 0x0000007a0600780c */ /* 0x040fe20004f21670 */
[----:B------:R2:W-:Y:S01]  /*7990*/  @!P5 STG.E.U8 desc[UR14][R18.64+0x70], R93 ;  /* 0x0000705d1200d986 */ /* 0x0005e2000c10110e */
[C---:B------:R-:W-:Y:S02]  /*79a0*/  ISETP.LT.OR P5, PT, R6.reuse, 0x72, !P0 ;  /* 0x000000720600780c */ /* 0x040fe400047a1670 */
[----:B0-----:R-:W-:Y:S01]  /*79b0*/  F2FP.SATFINITE.E4M3.F32.PACK_AB_MERGE_C R5, RZ, R88, RZ ;  /* 0x00000058ff05723e */ /* 0x001fe200048070ff */
[----:B------:R2:W-:Y:S01]  /*79c0*/  @!P6 STG.E.U8 desc[UR14][R18.64+0x71], R89 ;  /* 0x000071591200e986 */ /* 0x0005e2000c10110e */
[C---:B------:R-:W-:Y:S02]  /*79d0*/  ISETP.LT.OR P6, PT, R6.reuse, 0x79, !P0 ;  /* 0x000000790600780c */ /* 0x040fe400047c1670 */
[----:B------:R-:W-:Y:S01]  /*79e0*/  ISETP.LT.OR P0, PT, R6, 0x7a, !P0 ;  /* 0x0000007a0600780c */ /* 0x000fe20004701670 */
[----:B------:R2:W-:Y:S01]  /*79f0*/  @!P3 STG.E.U8 desc[UR14][R16.64+0x70], R91 ;  /* 0x0000705b1000b986 */ /* 0x0005e2000c10110e */
[----:B-1----:R-:W-:-:S05]  /*7a00*/  F2FP.SATFINITE.E4M3.F32.PACK_AB_MERGE_C R25, RZ, R20, RZ ;  /* 0x00000014ff19723e */ /* 0x002fca00048070ff */
[----:B------:R2:W-:Y:S04]  /*7a10*/  @!P5 STG.E.U8 desc[UR14][R16.64+0x71], R5 ;  /* 0x000071051000d986 */ /* 0x0005e8000c10110e */
[----:B------:R2:W-:Y:S04]  /*7a20*/  @!P4 STG.E.U8 desc[UR14][R18.64+0x78], R21 ;  /* 0x000078151200c986 */ /* 0x0005e8000c10110e */
[----:B------:R2:W-:Y:S04]  /*7a30*/  @!P1 STG.E.U8 desc[UR14][R18.64+0x79], R25 ;  /* 0x0000791912009986 */ /* 0x0005e8000c10110e */
[----:B------:R2:W-:Y:S04]  /*7a40*/  @!P6 STG.E.U8 desc[UR14][R16.64+0x78], R23 ;  /* 0x000078171000e986 */ /* 0x0005e8000c10110e */
[----:B------:R2:W-:Y:S02]  /*7a50*/  @!P0 STG.E.U8 desc[UR14][R16.64+0x79], R27 ;  /* 0x0000791b10008986 */ /* 0x0005e4000c10110e */
.L_x_166:
[----:B------:R-:W-:Y:S05]  /*7a60*/  BSYNC B0 ;  /* 0x0000000000007941 */ /* 0x000fea0003800000 */
.L_x_36:
[C---:B------:R-:W-:Y:S01]  /*7a70*/  LEA R2, P0, R8.reuse, R2, 0x1 ;  /* 0x0000000208027211 */ /* 0x040fe200078008ff */
[----:B------:R-:W-:Y:S01]  /*7a80*/  ULDC.64 UR6, c[0x0][0x650] ;  /* 0x0001940000067ab9 */ /* 0x000fe20000000a00 */
[----:B-----5:R-:W-:Y:S01]  /*7a90*/  IMAD.U32 R4, RZ, RZ, UR12 ;  /* 0x0000000cff047e24 */ /* 0x020fe2000f8e00ff */
[----:B0-2---:R-:W-:Y:S01]  /*7aa0*/  PRMT R16, RZ, 0x7610, R16 ;  /* 0x00007610ff107816 */ /* 0x005fe20000000010 */
[----:B------:R-:W-:Y:S01]  /*7ab0*/  IMAD.MOV.U32 R6, RZ, RZ, -0x1 ;  /* 0xffffffffff067424 */ /* 0x000fe200078e00ff */
[----:B------:R-:W-:Y:S01]  /*7ac0*/  LEA.HI.X R3, R8, R3, R0, 0x1, P0 ;  /* 0x0000000308037211 */ /* 0x000fe200000f0c00 */
[----:B------:R0:W-:Y:S01]  /*7ad0*/  SYNCS.ARRIVE.TRANS64.A1T0 RZ, [R4+UR22], RZ ;  /* 0x000000ff04ff79a7 */ /* 0x0001e20008100016 */
[----:B------:R-:W-:Y:S01]  /*7ae0*/  ISETP.GE.U32.AND P0, PT, R2, UR6, PT ;  /* 0x0000000602007c0c */ /* 0x000fe2000bf06070 */
[----:B------:R-:W-:-:S03]  /*7af0*/  IMAD.MOV.U32 R5, RZ, RZ, -0x1 ;  /* 0xffffffffff057424 */ /* 0x000fc600078e00ff */
[----:B------:R-:W-:Y:S01]  /*7b00*/  ISETP.GE.U32.AND.EX P0, PT, R3, UR7, PT, P0 ;  /* 0x0000000703007c0c */ /* 0x000fe2000bf06100 */
[----:B0-----:R-:W-:-:S12]  /*7b10*/  IMAD.MOV.U32 R4, RZ, RZ, -0x1 ;  /* 0xffffffffff047424 */ /* 0x001fd800078e00ff */
[----:B------:R-:W-:Y:S05]  /*7b20*/  @P0 BRA `(.L_x_167) ;  /* 0x0000000400600947 */ /* 0x000fea0003800000 */
[----:B------:R-:W0:Y:S01]  /*7b30*/  S2R R26, SR_CTAID.X ;  /* 0x00000000001a7919 */ /* 0x000e220000002500 */
[----:B------:R-:W2:Y:S01]  /*7b40*/  LDC.64 R20, c[0x0][0x628] ;  /* 0x00018a00ff147b82 */ /* 0x000ea20000000a00 */
[----:B------:R-:W-:Y:S01]  /*7b50*/  ULDC UR6, c[0x0][0x150] ;  /* 0x0000540000067ab9 */ /* 0x000fe20000000800 */
[----:B-1--4-:R-:W-:Y:S01]  /*7b60*/  IMAD.MOV.U32 R18, RZ, RZ, R2 ;  /* 0x000000ffff127224 */ /* 0x012fe200078e0002 */
[----:B------:R-:W1:Y:S01]  /*7b70*/  S2R R28, SR_CTAID.Y ;  /* 0x00000000001c7919 */ /* 0x000e620000002600 */
[----:B------:R-:W-:-:S04]  /*7b80*/  IMAD.MOV.U32 R19, RZ, RZ, R3 ;  /* 0x000000ffff137224 */ /* 0x000fc800078e0003 */
[----:B------:R-:W4:Y:S08]  /*7b90*/  LDC R29, c[0x0][0x144] ;  /* 0x00005100ff1d7b82 */ /* 0x000f300000000800 */
[----:B------:R-:W1:Y:S08]  /*7ba0*/  LDC R6, c[0x0][0x630] ;  /* 0x00018c00ff067b82 */ /* 0x000e700000000800 */
[----:B---3--:R-:W3:Y:S01]  /*7bb0*/  LDC.64 R24, c[0x0][0x620] ;  /* 0x00018800ff187b82 */ /* 0x008ee20000000a00 */
[----:B--2---:R-:W-:-:S04]  /*7bc0*/  ISETP.NE.U32.AND P0, PT, R20, RZ, PT ;  /* 0x000000ff1400720c */ /* 0x004fc80003f05070 */
[----:B------:R-:W-:Y:S02]  /*7bd0*/  ISETP.NE.AND.EX P0, PT, R21, RZ, PT, P0 ;  /* 0x000000ff1500720c */ /* 0x000fe40003f05300 */
[----:B0-----:R-:W-:-:S05]  /*7be0*/  I2FP.F32.U32 R4, R26 ;  /* 0x0000001a00047245 */ /* 0x001fca0000201000 */
[----:B------:R-:W-:-:S04]  /*7bf0*/  FMUL R4, R4, UR6 ;  /* 0x0000000604047c20 */ /* 0x000fc80008400000 */
[----:B------:R0:W2:Y:S02]  /*7c00*/  F2I.U32.TRUNC.NTZ R27, R4 ;  /* 0x00000004001b7305 */ /* 0x0000a4000020f000 */
[----:B-1--4-:R-:W-:Y:S05]  /*7c10*/  @!P0 BRA `(.L_x_168) ;  /* 0x0000000000288947 */ /* 0x012fea0003800000 */
[----:B------:R-:W1:Y:S02]  /*7c20*/  LDC R5, c[0x0][0x634] ;  /* 0x00018d00ff057b82 */ /* 0x000e640000000800 */
[----:B-1----:R-:W-:-:S05]  /*7c30*/  IADD3 R19, P0, R2, R5, RZ ;  /* 0x0000000502137210 */ /* 0x002fca0007f1e0ff */
[----:B------:R-:W-:-:S04]  /*7c40*/  IMAD.X R23, RZ, RZ, R3, P0 ;  /* 0x000000ffff177224 */ /* 0x000fc800000e0603 */
[----:B0-----:R-:W-:-:S04]  /*7c50*/  IMAD.WIDE.U32 R4, R23, R20, RZ ;  /* 0x0000001417047225 */ /* 0x001fc800078e00ff */
[----:B------:R-:W-:-:S04]  /*7c60*/  IMAD.WIDE.U32 R16, P0, R19, R21, R4 ;  /* 0x0000001513107225 */ /* 0x000fc80007800004 */
[----:B------:R-:W-:-:S04]  /*7c70*/  IMAD.WIDE.U32 R4, R19, R20, RZ ;  /* 0x0000001413047225 */ /* 0x000fc800078e00ff */
[----:B------:R-:W-:Y:S01]  /*7c80*/  IMAD.X R19, RZ, RZ, RZ, P0 ;  /* 0x000000ffff137224 */ /* 0x000fe200000e06ff */
[----:B------:R-:W-:Y:S01]  /*7c90*/  IADD3 RZ, P0, R5, R16, RZ ;  /* 0x0000001005ff7210 */ /* 0x000fe20007f1e0ff */
[----:B------:R-:W-:-:S04]  /*7ca0*/  IMAD.MOV.U32 R18, RZ, RZ, R17 ;  /* 0x000000ffff127224 */ /* 0x000fc800078e0011 */
[----:B------:R-:W-:-:S08]  /*7cb0*/  IMAD.WIDE.U32.X R18, R23, R21, R18, P0 ;  /* 0x0000001517127225 */ /* 0x000fd000000e0412 */
.L_x_168:
[-CC-:B------:R-:W-:Y:S01]  /*7cc0*/  SHF.R.U64 R22, R18, R6.reuse, R19.reuse ;  /* 0x0000000612167219 */ /* 0x180fe20000001213 */
[----:B------:R-:W1:Y:S01]  /*7cd0*/  LDC.64 R32, c[0x0][0x640] ;  /* 0x00019000ff207b82 */ /* 0x000e620000000a00 */
[----:B0-----:R-:W-:Y:S01]  /*7ce0*/  SHF.R.U32.HI R4, RZ, R6, R19 ;  /* 0x00000006ff047219 */ /* 0x001fe20000011613 */
[----:B--2---:R-:W-:Y:S01]  /*7cf0*/  IMAD.MOV R27, RZ, RZ, -R27 ;  /* 0x000000ffff1b7224 */ /* 0x004fe200078e0a1b */
[----:B------:R-:W-:Y:S01]  /*7d00*/  IADD3 R17, P0, RZ, -R22, RZ ;  /* 0x80000016ff117210 */ /* 0x000fe20007f1e0ff */
[----:B------:R-:W-:Y:S01]  /*7d10*/  ULDC UR6, c[0x0][0x154] ;  /* 0x0000550000067ab9 */ /* 0x000fe20000000800 */
[----:B------:R-:W-:Y:S02]  /*7d20*/  IMAD.MOV.U32 R19, RZ, RZ, 0x1 ;  /* 0x00000001ff137424 */ /* 0x000fe400078e00ff */
[----:B------:R-:W-:Y:S01]  /*7d30*/  IMAD R27, R29, R27, R26 ;  /* 0x0000001b1d1b7224 */ /* 0x000fe200078e021a */
[----:B------:R-:W0:Y:S01]  /*7d40*/  LDC R16, c[0x0][0x618] ;  /* 0x00018600ff107b82 */ /* 0x000e220000000800 */
[----:B------:R-:W-:-:S04]  /*7d50*/  IMAD.X R5, RZ, RZ, ~R4, P0 ;  /* 0x000000ffff057224 */ /* 0x000fc800000e0e04 */
[-C--:B---3--:R-:W-:Y:S02]  /*7d60*/  IMAD R6, R5, R24.reuse, RZ ;  /* 0x0000001805067224 */ /* 0x088fe400078e02ff */
[C---:B------:R-:W-:Y:S01]  /*7d70*/  IMAD.WIDE.U32 R4, R17.reuse, R24, R2 ;  /* 0x0000001811047225 */ /* 0x040fe200078e0002 */
[----:B------:R-:W2:Y:S03]  /*7d80*/  LDC R18, c[0x0][0x608] ;  /* 0x00018200ff127b82 */ /* 0x000ea60000000800 */
[----:B------:R-:W-:Y:S01]  /*7d90*/  IMAD R17, R17, R25, R6 ;  /* 0x0000001911117224 */ /* 0x000fe200078e0206 */
[----:B------:R-:W-:-:S03]  /*7da0*/  I2FP.F32.U32 R6, R28 ;  /* 0x0000001c00067245 */ /* 0x000fc60000201000 */
[----:B------:R-:W-:Y:S01]  /*7db0*/  IMAD.IADD R5, R5, 0x1, R17 ;  /* 0x0000000105057824 */ /* 0x000fe200078e0211 */
[----:B------:R-:W3:Y:S01]  /*7dc0*/  LDC R30, c[0x0][0x658] ;  /* 0x00019600ff1e7b82 */ /* 0x000ee20000000800 */
[----:B-1----:R-:W-:Y:S01]  /*7dd0*/  ISETP.NE.U32.AND P0, PT, R32, RZ, PT ;  /* 0x000000ff2000720c */ /* 0x002fe20003f05070 */
[----:B------:R-:W-:-:S03]  /*7de0*/  IMAD.MOV.U32 R17, RZ, RZ, -0x1 ;  /* 0xffffffffff117424 */ /* 0x000fc600078e00ff */
[----:B------:R-:W-:-:S03]  /*7df0*/  ISETP.NE.AND.EX P0, PT, R33, RZ, PT, P0 ;  /* 0x000000ff2100720c */ /* 0x000fc60003f05300 */
[----:B------:R-:W1:Y:S01]  /*7e00*/  LDC R25, c[0x0][0x148] ;  /* 0x00005200ff197b82 */ /* 0x000e620000000800 */
[-CC-:B0-----:R-:W-:Y:S02]  /*7e10*/  SHF.R.U64 R20, R4, R16.reuse, R5.reuse ;  /* 0x0000001004147219 */ /* 0x181fe40000001205 */
[----:B------:R-:W-:Y:S01]  /*7e20*/  SHF.R.U32.HI R5, RZ, R16, R5 ;  /* 0x00000010ff057219 */ /* 0x000fe20000011605 */
[----:B------:R-:W-:-:S04]  /*7e30*/  FMUL R16, R6, UR6 ;  /* 0x0000000606107c20 */ /* 0x000fc80008400000 */
[----:B------:R-:W0:Y:S01]  /*7e40*/  LDC R26, c[0x0][0x600] ;  /* 0x00018000ff1a7b82 */ /* 0x000e220000000800 */
[----:B------:R4:W0:Y:S01]  /*7e50*/  F2I.U32.TRUNC.NTZ R23, R16 ;  /* 0x0000001000177305 */ /* 0x000822000020f000 */
[-CC-:B--2---:R-:W-:Y:S02]  /*7e60*/  SHF.R.U64 R6, R20, R18.reuse, R5.reuse ;  /* 0x0000001214067219 */ /* 0x184fe40000001205 */
[----:B------:R-:W-:-:S04]  /*7e70*/  SHF.R.U32.HI R5, RZ, R18, R5 ;  /* 0x00000012ff057219 */ /* 0x000fc80000011605 */
[----:B------:R-:W2:Y:S01]  /*7e80*/  LDC R31, c[0x0][0x648] ;  /* 0x00019200ff1f7b82 */ /* 0x000ea20000000800 */
[-CC-:B---3--:R-:W-:Y:S02]  /*7e90*/  SHF.R.U64 R24, R6, R30.reuse, R5.reuse ;  /* 0x0000001e06187219 */ /* 0x188fe40000001205 */
[-C--:B------:R-:W-:Y:S02]  /*7ea0*/  SHF.L.U32 R17, R17, R30.reuse, RZ ;  /* 0x0000001e11117219 */ /* 0x080fe400000006ff */
[-C--:B------:R-:W-:Y:S01]  /*7eb0*/  SHF.R.U32.HI R5, RZ, R30.reuse, R5 ;  /* 0x0000001eff057219 */ /* 0x080fe20000011605 */
[----:B------:R-:W-:Y:S01]  /*7ec0*/  IMAD.MOV.U32 R4, RZ, RZ, R24 ;  /* 0x000000ffff047224 */ /* 0x000fe200078e0018 */
[----:B------:R-:W-:Y:S01]  /*7ed0*/  SHF.L.U32 R30, R19, R30, RZ ;  /* 0x0000001e131e7219 */ /* 0x000fe200000006ff */
[----:B------:R-:W3:Y:S01]  /*7ee0*/  LDC R34, c[0x0][0x638] ;  /* 0x00018e00ff227b82 */ /* 0x000ee20000000800 */
[----:B------:R-:W-:-:S07]  /*7ef0*/  LOP3.LUT R29, RZ, R17, RZ, 0x33, !PT ;  /* 0x00000011ff1d7212 */ /* 0x000fce00078e33ff */
[----:B------:R-:W0:Y:S01]  /*7f00*/  LDC R35, c[0x0][0x610] ;  /* 0x00018400ff237b82 */ /* 0x000e220000000800 */
        /* <DEDUP_REMOVED lines=11> */
.L_x_169:
[----:B--2---:R-:W-:Y:S01]  /*7fc0*/  SHF.R.U64 R4, R4, R31, R5 ;  /* 0x0000001f04047219 */ /* 0x004fe20000001205 */
[----:B0-----:R-:W-:Y:S01]  /*7fd0*/  VIADD R19, R26, 0xffffffff ;  /* 0xffffffff1a137836 */ /* 0x001fe20000000000 */
[----:B------:R-:W-:Y:S01]  /*7fe0*/  LOP3.LUT R17, R6, R29, RZ, 0xc0, !PT ;  /* 0x0000001d06117212 */ /* 0x000fe200078ec0ff */
[----:B------:R-:W-:Y:S02]  /*7ff0*/  IMAD.MOV R23, RZ, RZ, -R23 ;  /* 0x000000ffff177224 */ /* 0x000fe400078e0a17 */
[----:B------:R-:W-:Y:S02]  /*8000*/  IMAD.MOV R5, RZ, RZ, -R4 ;  /* 0x000000ffff057224 */ /* 0x000fe400078e0a04 */
[----:B------:R-:W-:Y:S01]  /*8010*/  IMAD R6, R30, R4, R17 ;  /* 0x000000041e067224 */ /* 0x000fe200078e0211 */
[----:B------:R-:W-:Y:S01]  /*8020*/  LOP3.LUT R17, R20, R19, RZ, 0xc0, !PT ;  /* 0x0000001314117212 */ /* 0x000fe200078ec0ff */
[----:B-1----:R-:W-:Y:S02]  /*8030*/  @P2 IMAD R27, R25, R23, R28 ;  /* 0x00000017191b2224 */ /* 0x002fe400078e021c */
[----:B---3--:R-:W-:-:S02]  /*8040*/  IMAD R4, R5, R34, R24 ;  /* 0x0000002205047224 */ /* 0x008fc400078e0218 */
[----:B------:R-:W-:Y:S02]  /*8050*/  IMAD R6, R6, R35, R27 ;  /* 0x0000002306067224 */ /* 0x000fe400078e021b */
[----:B------:R-:W-:Y:S02]  /*8060*/  IMAD R17, R4, R26, R17 ;  /* 0x0000001a04117224 */ /* 0x000fe400078e0211 */
[----:B------:R-:W-:Y:S02]  /*8070*/  IMAD.MOV.U32 R16, RZ, RZ, 0x1 ;  /* 0x00000001ff107424 */ /* 0x000fe400078e00ff */
[----:B------:R-:W-:Y:S01]  /*8080*/  IMAD.MOV.U32 R4, RZ, RZ, R22 ;  /* 0x000000ffff047224 */ /* 0x000fe200078e0016 */
[----:B------:R-:W-:Y:S02]  /*8090*/  SEL R5, R17, R6, !P2 ;  /* 0x0000000611057207 */ /* 0x000fe40005000000 */
[----:B------:R-:W-:-:S07]  /*80a0*/  SEL R6, R6, R17, !P2 ;  /* 0x0000001106067207 */ /* 0x000fce0005000000 */
.L_x_167:
[----:B------:R-:W-:Y:S02]  /*80b0*/  LOP3.LUT P0, RZ, R16, 0xff, RZ, 0xc0, !PT ;  /* 0x000000ff10ff7812 */ /* 0x000fe4000780c0ff */
[----:B------:R-:W-:-:S11]  /*80c0*/  LOP3.LUT R148, R148, 0x1, RZ, 0x3c, !PT ;  /* 0x0000000194947812 */ /* 0x000fd600078e3cff */
[----:B------:R-:W-:Y:S05]  /*80d0*/  @P0 BRA `(.L_x_170) ;  /* 0xffffff9000f40947 */ /* 0x000fea000383ffff */
[----:B------:R-:W-:Y:S05]  /*80e0*/  EXIT ;  /* 0x000000000000794d */ /* 0x000fea0003800000 */
.L_x_14:
[----:B------:R-:W-:-:S08]  /*80f0*/  ISETP.NE.AND P0, PT, R20, RZ, PT ;  /* 0x000000ff1400720c */ /* 0x000fd00003f05270 */
[----:B-----5:R-:W0:-:S00]  /*8100*/  USETMAXREG.DEALLOC.CTAPOOL 0x28 ;  /* 0x00000028000079c8 */ /* 0x020e0000080e0500 */
[----:B------:R-:W-:Y:S05]  /*8110*/  @P0 EXIT ;  /* 0x000000000000094d */ /* 0x000fea0003800000 */
[----:B0-----:R-:W-:Y:S01]  /*8120*/  LOP3.LUT P0, RZ, R16, 0xff, RZ, 0xc0, !PT ;  /* 0x000000ff10ff7812 */ /* 0x001fe2000780c0ff */
[----:B------:R-:W-:Y:S02]  /*8130*/  IMAD.MOV.U32 R12, RZ, RZ, 0x1 ;  /* 0x00000001ff0c7424 */ /* 0x000fe400078e00ff */
[----:B------:R-:W-:-:S10]  /*8140*/  IMAD.MOV.U32 R15, RZ, RZ, RZ ;  /* 0x000000ffff0f7224 */ /* 0x000fd400078e00ff */
[----:B------:R-:W-:Y:S05]  /*8150*/  @!P0 BRA `(.L_x_171) ;  /* 0x0000000c00088947 */ /* 0x000fea0003800000 */
[----:B------:R-:W-:Y:S01]  /*8160*/  LOP3.LUT P0, RZ, R13, 0x1f, RZ, 0xc0, !PT ;  /* 0x0000001f0dff7812 */ /* 0x000fe2000780c0ff */
[----:B------:R-:W-:Y:S01]  /*8170*/  ULDC UR5, c[0x0][0x658] ;  /* 0x0001960000057ab9 */ /* 0x000fe20000000800 */
[----:B------:R-:W-:Y:S01]  /*8180*/  UMOV UR6, 0xffffffff ;  /* 0xffffffff00067882 */ /* 0x000fe20000000000 */
[----:B------:R-:W-:Y:S01]  /*8190*/  BSSY B0, `(.L_x_171) ;  /* 0x00000be000007945 */ /* 0x000fe20003800000 */
[----:B------:R-:W-:Y:S01]  /*81a0*/  USHF.L.U32 UR6, UR6, UR5, URZ ;  /* 0x0000000506067299 */ /* 0x000fe2000800063f */
[C---:B------:R-:W-:Y:S01]  /*81b0*/  ISETP.NE.AND P3, PT, R11.reuse, RZ, PT ;  /* 0x000000ff0b00720c */ /* 0x040fe20003f65270 */
[----:B------:R-:W-:Y:S01]  /*81c0*/  IMAD.MOV.U32 R14, RZ, RZ, 0x1 ;  /* 0x00000001ff0e7424 */ /* 0x000fe200078e00ff */
[----:B------:R-:W-:Y:S01]  /*81d0*/  ISETP.NE.OR P0, PT, R11, RZ, !P0 ;  /* 0x000000ff0b00720c */ /* 0x000fe20004705670 */
[----:B------:R-:W-:Y:S01]  /*81e0*/  IMAD.MOV.U32 R12, RZ, RZ, 0x1 ;  /* 0x00000001ff0c7424 */ /* 0x000fe200078e00ff */
[----:B------:R-:W-:Y:S01]  /*81f0*/  LOP3.LUT R13, R7, 0x2, RZ, 0xfc, !PT ;  /* 0x00000002070d7812 */ /* 0x000fe200078efcff */
[----:B------:R-:W-:Y:S01]  /*8200*/  IMAD.MOV.U32 R15, RZ, RZ, RZ ;  /* 0x000000ffff0f7224 */ /* 0x000fe200078e00ff */
[----:B------:R-:W-:Y:S01]  /*8210*/  ULDC UR4, c[0x0][0x600] ;  /* 0x0001800000047ab9 */ /* 0x000fe20000000800 */
[----:B------:R-:W-:Y:S01]  /*8220*/  UMOV UR7, 0x1 ;  /* 0x0000000100077882 */ /* 0x000fe20000000000 */
[----:B------:R-:W-:-:S02]  /*8230*/  UIADD3 UR22, UR13, 0x1, URZ ;  /* 0x000000010d167890 */ /* 0x000fc4000fffe03f */
[----:B------:R-:W-:Y:S02]  /*8240*/  UIADD3 UR16, UR4, -0x1, URZ ;  /* 0xffffffff04107890 */ /* 0x000fe4000fffe03f */
[----:B------:R-:W-:Y:S02]  /*8250*/  USHF.L.U32 UR18, UR7, UR5, URZ ;  /* 0x0000000507127299 */ /* 0x000fe4000800063f */
[----:B------:R-:W-:Y:S01]  /*8260*/  ULOP3.LUT UR17, URZ, UR6, URZ, 0x33, !UPT ;  /* 0x000000063f117292 */ /* 0x000fe2000f8e333f */
[----:B------:R-:W-:-:S11]  /*8270*/  ULDC.64 UR20, c[0x0][0x198] ;  /* 0x0000660000147ab9 */ /* 0x000fd60000000a00 */
.L_x_183:
[----:B------:R-:W-:-:S03]  /*8280*/  UMOV UR4, 0xffffffff ;  /* 0xffffffff00047882 */ /* 0x000fc60000000000 */
[----:B------:R-:W-:Y:S05]  /*8290*/  BRA.DIV UR4, `(.L_x_172) ;  /* 0x00000012048c7947 */ /* 0x000fea000b800000 */
[----:B------:R-:W-:-:S13]  /*82a0*/  ELECT P1, URZ, PT ;  /* 0x00000000003f782f */ /* 0x000fda0003820000 */
.L_x_201:
[----:B------:R-:W0:Y:S01]  /*82b0*/  LDC R10, c[0x0][0x28c] ;  /* 0x0000a300ff0a7b82 */ /* 0x000e220000000800 */
[----:B------:R-:W-:Y:S01]  /*82c0*/  BSSY B1, `(.L_x_173) ;  /* 0x0000037000017945 */ /* 0x000fe20003800000 */
[----:B0-----:R-:W-:-:S13]  /*82d0*/  ISETP.LT.OR P1, PT, R10, 0x1, !P1 ;  /* 0x000000010a00780c */ /* 0x001fda0004f21670 */
[----:B------:R-:W-:Y:S05]  /*82e0*/  @P1 BRA `(.L_x_174) ;  /* 0x0000000000d01947 */ /* 0x000fea0003800000 */
[----:B------:R-:W-:Y:S02]  /*82f0*/  IMAD.SHL.U32 R16, R5, 0x80, RZ ;  /* 0x0000008005107824 */ /* 0x000fe400078e00ff */
[----:B------:R-:W-:Y:S02]  /*8300*/  IMAD.SHL.U32 R17, R6, 0x40, RZ ;  /* 0x0000004006117824 */ /* 0x000fe400078e00ff */
[----:B------:R-:W-:Y:S02]  /*8310*/  IMAD.MOV.U32 R18, RZ, RZ, RZ ;  /* 0x000000ffff127224 */ /* 0x000fe400078e00ff */
[----:B------:R-:W-:Y:S02]  /*8320*/  IMAD.U32 R20, RZ, RZ, UR22 ;  /* 0x00000016ff147e24 */ /* 0x000fe4000f8e00ff */
[----:B------:R-:W-:Y:S02]  /*8330*/  IMAD.MOV.U32 R5, RZ, RZ, R12 ;  /* 0x000000ffff057224 */ /* 0x000fe400078e000c */
[----:B------:R-:W-:-:S07]  /*8340*/  IMAD.MOV.U32 R6, RZ, RZ, R15 ;  /* 0x000000ffff067224 */ /* 0x000fce00078e000f */
.L_x_178:
[----:B------:R-:W0:Y:S01]  /*8350*/  S2R R11, SR_CgaCtaId ;  /* 0x00000000000b7919 */ /* 0x000e220000008800 */
[----:B------:R-:W-:-:S04]  /*8360*/  MOV R10, 0x400 ;  /* 0x00000400000a7802 */ /* 0x000fc80000000f00 */
[----:B0-----:R-:W-:Y:S02]  /*8370*/  LEA R21, R11, R10, 0x18 ;  /* 0x0000000a0b157211 */ /* 0x001fe400078ec0ff */
[----:B------:R-:W-:Y:S01]  /*8380*/  SHF.L.U32 R10, R5, 0x1f, RZ ;  /* 0x0000001f050a7819 */ /* 0x000fe200000006ff */
[----:B------:R-:W0:Y:S02]  /*8390*/  @!P3 LDC R11, c[0x0][0x500] ;  /* 0x00014000ff0bbb82 */ /* 0x000e240000000800 */
[----:B------:R-:W-:-:S04]  /*83a0*/  IMAD R19, R6, 0x8, R21 ;  /* 0x0000000806137824 */ /* 0x000fc800078e0215 */
[----:B------:R-:W1:Y:S02]  /*83b0*/  SYNCS.PHASECHK.TRANS64.TRYWAIT P1, [R19+URZ+0x48], R10 ;  /* 0x0000480a130075a7 */ /* 0x000e64000802017f */
[----:B-1----:R-:W-:Y:S05]  /*83c0*/  @!P1 BRA `(.L_x_175) ;  /* 0x0000001000609947 */ /* 0x002fea0003800000 */
.L_x_202:
[----:B-1----:R-:W-:Y:S01]  /*83d0*/  PRMT R10, R13, 0x9910, RZ ;  /* 0x000099100d0a7816 */ /* 0x002fe200000000ff */
[----:B0-----:R0:W-:Y:S03]  /*83e0*/  @!P3 SYNCS.ARRIVE.TRANS64 RZ, [R19+URZ], R11 ;  /* 0x0000000b13ffb9a7 */ /* 0x0011e6000800003f */
[----:B------:R-:W-:-:S13]  /*83f0*/  ISETP.NE.AND P1, PT, R10, 0x2, PT ;  /* 0x000000020a00780c */ /* 0x000fda0003f25270 */
[----:B0-----:R-:W-:Y:S05]  /*8400*/  @P1 BRA `(.L_x_176) ;  /* 0x0000000000041947 */ /* 0x001fea0003800000 */
[----:B------:R-:W-:Y:S01]  /*8410*/  BPT.TRAP 0x1 ;  /* 0x000000040000795c */ /* 0x000fe20000300000 */
.L_x_176:
[----:B------:R-:W-:Y:S05]  /*8420*/  @P0 BRA `(.L_x_177) ;  /* 0x0000000000040947 */ /* 0x000fea0003800000 */
[----:B------:R-:W-:Y:S01]  /*8430*/  BPT.TRAP 0x1 ;  /* 0x000000040000795c */ /* 0x000fe20000300000 */
.L_x_177:
[C-C-:B------:R-:W-:Y:S01]  /*8440*/  IMAD R10, R6.reuse, 0x2000, R21.reuse ;  /* 0x00002000060a7824 */ /* 0x140fe200078e0215 */
[----:B------:R-:W-:Y:S01]  /*8450*/  R2UR UR9, R19 ;  /* 0x00000000130972ca */ /* 0x000fe200000e0000 */
[----:B------:R-:W-:Y:S01]  /*8460*/  IMAD R21, R6, 0x4000, R21 ;  /* 0x0000400006157824 */ /* 0x000fe200078e0215 */
[----:B------:R-:W-:Y:S01]  /*8470*/  UIADD3 UR4, UP0, UR20, 0xf0, URZ ;  /* 0x000000f014047890 */ /* 0x000fe2000ff1e03f */
[----:B------:R-:W-:Y:S01]  /*8480*/  VIADD R20, R20, 0xffffffff ;  /* 0xffffffff14147836 */ /* 0x000fe20000000000 */
[----:B------:R-:W-:Y:S01]  /*8490*/  R2UR UR5, R10 ;  /* 0x000000000a0572ca */ /* 0x000fe200000e0000 */
[----:B------:R-:W-:Y:S01]  /*84a0*/  UIADD3 UR24, UP1, UR20, 0x1f0, URZ ;  /* 0x000001f014187890 */ /* 0x000fe2000ff3e03f */
[----:B------:R-:W-:Y:S01]  /*84b0*/  R2UR UR8, R21 ;  /* 0x00000000150872ca */ /* 0x000fe200000e0000 */
[----:B------:R-:W-:Y:S01]  /*84c0*/  VIADD R6, R6, 0x1 ;  /* 0x0000000106067836 */ /* 0x000fe20000000000 */
[----:B------:R-:W-:Y:S01]  /*84d0*/  R2UR UR11, R17 ;  /* 0x00000000110b72ca */ /* 0x000fe200000e0000 */
[----:B------:R-:W-:Y:S01]  /*84e0*/  UIADD3.X UR25, URZ, UR21, URZ, UP1, !UPT ;  /* 0x000000153f197290 */ /* 0x000fe20008ffe43f */
[----:B------:R-:W-:Y:S01]  /*84f0*/  R2UR UR10, R18 ;  /* 0x00000000120a72ca */ /* 0x000fe200000e0000 */
[----:B------:R-:W-:Y:S01]  /*8500*/  UMOV UR6, 0x0 ;  /* 0x0000000000067882 */ /* 0x000fe20000000000 */
[----:B------:R-:W-:Y:S01]  /*8510*/  R2UR UR12, R4 ;  /* 0x00000000040c72ca */ /* 0x000fe200000e0000 */
[----:B------:R-:W-:Y:S01]  /*8520*/  UMOV UR7, 0x10000000 ;  /* 0x1000000000077882 */ /* 0x000fe20000000000 */
[----:B------:R-:W-:Y:S01]  /*8530*/  R2UR UR19, R16 ;  /* 0x00000000101372ca */ /* 0x000fe200000e0000 */
[----:B------:R-:W-:Y:S01]  /*8540*/  VIADD R18, R18, 0x80 ;  /* 0x0000008012127836 */ /* 0x000fe20000000000 */
[----:B------:R-:W-:Y:S01]  /*8550*/  ISETP.GT.AND P4, PT, R20, 0x1, PT ;  /* 0x000000011400780c */ /* 0x000fe20003f84270 */
[----:B------:R-:W-:Y:S01]  /*8560*/  UIADD3 UR14, UR5, 0x180, URZ ;  /* 0x00000180050e7890 */ /* 0x000fe2000fffe03f */
[----:B------:R-:W-:Y:S01]  /*8570*/  ISETP.NE.AND P1, PT, R6, 0x9, PT ;  /* 0x000000090600780c */ /* 0x000fe20003f25270 */
[----:B------:R-:W-:-:S02]  /*8580*/  UIADD3.X UR5, URZ, UR21, URZ, UP0, !UPT ;  /* 0x000000153f057290 */ /* 0x000fc400087fe43f */
[----:B------:R-:W-:Y:S01]  /*8590*/  UIADD3 UR15, UR8, 0x12180, URZ ;  /* 0x00012180080f7890 */ /* 0x000fe2000fffe03f */
[----:B------:R-:W-:Y:S02]  /*85a0*/  SEL R10, RZ, 0x1, P1 ;  /* 0x00000001ff0a7807 */ /* 0x000fe40000800000 */
[----:B------:R-:W-:Y:S01]  /*85b0*/  UMOV UR8, UR14 ;  /* 0x0000000e00087c82 */ /* 0x000fe20008000000 */
[----:B------:R-:W-:Y:S02]  /*85c0*/  SEL R6, R6, RZ, P1 ;  /* 0x000000ff06067207 */ /* 0x000fe40000800000 */
[----:B------:R-:W-:Y:S01]  /*85d0*/  LOP3.LUT R5, R5, R10, RZ, 0x3c, !PT ;  /* 0x0000000a05057212 */ /* 0x000fe200078e3cff */
[----:B------:R0:W-:Y:S02]  /*85e0*/  UTMALDG.3D [UR8], [UR4], desc[UR6] ;  /* 0x00000608040075b4 */ /* 0x0001e40008011000 */
[----:B0-----:R-:W-:Y:S01]  /*85f0*/  UMOV UR8, UR15 ;  /* 0x0000000f00087c82 */ /* 0x001fe20008000000 */
[----:B------:R-:W-:-:S02]  /*8600*/  UMOV UR11, UR19 ;  /* 0x00000013000b7c82 */ /* 0x000fc40008000000 */
[----:B------:R0:W-:Y:S02]  /*8610*/  UTMALDG.3D [UR8], [UR24], desc[UR6] ;  /* 0x00000608180075b4 */ /* 0x0001e40008011000 */
[----:B0-----:R-:W-:Y:S05]  /*8620*/  @P4 BRA `(.L_x_178) ;  /* 0xfffffffc00484947 */ /* 0x001fea000383ffff */
.L_x_174:
[----:B------:R-:W-:Y:S05]  /*8630*/  BSYNC B1 ;  /* 0x0000000000017941 */ /* 0x000fea0003800000 */
.L_x_173:
[----:B------:R-:W-:Y:S01]  /*8640*/  LOP3.LUT P5, RZ, R14, 0xff, RZ, 0xc0, !PT ;  /* 0x000000ff0eff7812 */ /* 0x000fe200078ac0ff */
[----:B------:R-:W-:Y:S01]  /*8650*/  VIADD R6, R15, UR13 ;  /* 0x0000000d0f067c36 */ /* 0x000fe20008000000 */
[----:B------:R-:W-:Y:S01]  /*8660*/  ULDC.64 UR4, c[0x0][0x650] ;  /* 0x0001940000047ab9 */ /* 0x000fe20000000a00 */
[----:B------:R-:W-:Y:S01]  /*8670*/  IMAD.U32 R11, RZ, RZ, UR13 ;  /* 0x0000000dff0b7e24 */ /* 0x000fe2000f8e00ff */
[----:B------:R-:W-:Y:S01]  /*8680*/  UISETP.GE.U32.AND UP0, UPT, UR13, 0x9, UPT ;  /* 0x000000090d00788c */ /* 0x000fe2000bf06070 */
[----:B------:R-:W-:Y:S01]  /*8690*/  BSSY B1, `(.L_x_179) ;  /* 0x000006b000017945 */ /* 0x000fe20003800000 */
[----:B------:R-:W-:Y:S02]  /*86a0*/  ISETP.GT.U32.AND P1, PT, R6, 0x8, PT ;  /* 0x000000080600780c */ /* 0x000fe40003f24070 */
[----:B------:R-:W-:Y:S02]  /*86b0*/  PRMT R14, RZ, 0x7610, R14 ;  /* 0x00007610ff0e7816 */ /* 0x000fe4000000000e */
[----:B------:R-:W-:-:S02]  /*86c0*/  ISETP.LT.U32.AND P1, PT, R11, 0x9, P1 ;  /* 0x000000090b00780c */ /* 0x000fc40000f21070 */
[----:B------:R-:W-:Y:S01]  /*86d0*/  PLOP3.LUT P4, PT, PT, PT, UP0, 0x80, 0x0 ;  /* 0x000000000000781c */ /* 0x000fe20003f8f008 */
[----:B------:R-:W0:Y:S01]  /*86e0*/  @P5 S2R R5, SR_CgaCtaId ;  /* 0x0000000000055919 */ /* 0x000e220000008800 */
[----:B------:R-:W-:-:S04]  /*86f0*/  @P5 MOV R4, 0x400 ;  /* 0x0000040000045802 */ /* 0x000fc80000000f00 */
[----:B0-----:R-:W-:Y:S01]  /*8700*/  @P5 LEA R10, R5, R4, 0x18 ;  /* 0x00000004050a5211 */ /* 0x001fe200078ec0ff */
[----:B------:R-:W-:-:S03]  /*8710*/  IMAD.WIDE.U32 R4, R6, 0x38e38e39, RZ ;  /* 0x38e38e3906047825 */ /* 0x000fc600078e00ff */
[----:B------:R0:W-:Y:S01]  /*8720*/  @P5 SYNCS.ARRIVE.TRANS64.A1T0 RZ, [R10+URZ+0xc8], RZ ;  /* 0x0000c8ff0aff59a7 */ /* 0x0001e2000810003f */
[----:B------:R-:W-:Y:S01]  /*8730*/  IADD3 R2, P5, R2, R8, RZ ;  /* 0x0000000802027210 */ /* 0x000fe20007fbe0ff */
[----:B------:R-:W-:Y:S01]  /*8740*/  IMAD.MOV.U32 R4, RZ, RZ, -0x1 ;  /* 0xffffffffff047424 */ /* 0x000fe200078e00ff */
[----:B------:R-:W-:Y:S02]  /*8750*/  SHF.R.U32.HI R11, RZ, 0x1, R5 ;  /* 0x00000001ff0b7819 */ /* 0x000fe40000011605 */
[----:B------:R-:W-:Y:S01]  /*8760*/  SEL R5, RZ, 0x1, !P1 ;  /* 0x00000001ff057807 */ /* 0x000fe20004800000 */
[----:B------:R-:W-:Y:S01]  /*8770*/  IMAD.X R3, R3, 0x1, R0, P5 ;  /* 0x0000000103037824 */ /* 0x000fe200028e0600 */
[----:B------:R-:W-:Y:S01]  /*8780*/  ISETP.GE.U32.AND P1, PT, R2, UR4, PT ;  /* 0x0000000402007c0c */ /* 0x000fe2000bf26070 */
[----:B------:R-:W-:Y:S01]  /*8790*/  IMAD R15, R11, -0x9, R6 ;  /* 0xfffffff70b0f7824 */ /* 0x000fe200078e0206 */
[----:B------:R-:W-:Y:S01]  /*87a0*/  LOP3.LUT R12, R12, R5, RZ, 0x3c, !PT ;  /* 0x000000050c0c7212 */ /* 0x000fe200078e3cff */
[----:B------:R-:W-:Y:S01]  /*87b0*/  IMAD.MOV.U32 R6, RZ, RZ, -0x1 ;  /* 0xffffffffff067424 */ /* 0x000fe200078e00ff */
[----:B------:R-:W-:Y:S01]  /*87c0*/  ISETP.GE.U32.AND.EX P1, PT, R3, UR5, PT, P1 ;  /* 0x0000000503007c0c */ /* 0x000fe2000bf26110 */
[----:B------:R-:W-:Y:S01]  /*87d0*/  IMAD.MOV.U32 R5, RZ, RZ, -0x1 ;  /* 0xffffffffff057424 */ /* 0x000fe200078e00ff */
[----:B------:R-:W-:-:S02]  /*87e0*/  @P4 LOP3.LUT R12, R12, 0x1, R11, 0x78, !PT ;  /* 0x000000010c0c4812 */ /* 0x000fc400078e780b */
[----:B0-----:R-:W-:-:S09]  /*87f0*/  PRMT R10, RZ, 0x7610, R10 ;  /* 0x00007610ff0a7816 */ /* 0x001fd2000000000a */
[----:B------:R-:W-:Y:S05]  /*8800*/  @P1 BRA `(.L_x_180) ;  /* 0x00000004004c1947 */ /* 0x000fea0003800000 */
[----:B------:R-:W0:Y:S01]  /*8810*/  S2R R17, SR_CTAID.X ;  /* 0x0000000000117919 */ /* 0x000e220000002500 */
[----:B------:R-:W-:Y:S01]  /*8820*/  ULDC.64 UR4, c[0x0][0x628] ;  /* 0x00018a0000047ab9 */ /* 0x000fe20000000a00 */
[----:B------:R-:W1:Y:S01]  /*8830*/  LDC R18, c[0x0][0x144] ;  /* 0x00005100ff127b82 */ /* 0x000e620000000800 */
[----:B------:R-:W-:Y:S01]  /*8840*/  ISETP.NE.U32.AND P1, PT, RZ, UR4, PT ;  /* 0x00000004ff007c0c */ /* 0x000fe2000bf25070 */
[----:B------:R-:W2:Y:S01]  /*8850*/  S2R R6, SR_CTAID.Y ;  /* 0x0000000000067919 */ /* 0x000ea20000002600 */
[----:B------:R-:W-:Y:S01]  /*8860*/  ULDC UR6, c[0x0][0x150] ;  /* 0x0000540000067ab9 */ /* 0x000fe20000000800 */
[----:B------:R-:W-:Y:S01]  /*8870*/  ULDC UR7, c[0x0][0x630] ;  /* 0x00018c0000077ab9 */ /* 0x000fe20000000800 */
[----:B------:R-:W-:Y:S01]  /*8880*/  ISETP.NE.AND.EX P1, PT, RZ, UR5, PT, P1 ;  /* 0x00000005ff007c0c */ /* 0x000fe2000bf25310 */
[----:B------:R-:W-:Y:S01]  /*8890*/  IMAD.MOV.U32 R4, RZ, RZ, R2 ;  /* 0x000000ffff047224 */ /* 0x000fe200078e0002 */
[----:B0-----:R-:W-:-:S05]  /*88a0*/  I2FP.F32.U32 R5, R17 ;  /* 0x0000001100057245 */ /* 0x001fca0000201000 */
[----:B------:R-:W-:Y:S01]  /*88b0*/  FMUL R20, R5, UR6 ;  /* 0x0000000605147c20 */ /* 0x000fe20008400000 */
[----:B------:R-:W-:-:S05]  /*88c0*/  IMAD.MOV.U32 R5, RZ, RZ, R3 ;  /* 0x000000ffff057224 */ /* 0x000fca00078e0003 */
[----:B--2---:R-:W-:Y:S05]  /*88d0*/  @!P1 BRA `(.L_x_181) ;  /* 0x0000000000289947 */ /* 0x004fea0003800000 */
[----:B------:R-:W-:Y:S02]  /*88e0*/  ULDC UR6, c[0x0][0x634] ;  /* 0x00018d0000067ab9 */ /* 0x000fe40000000800 */
[----:B------:R-:W-:-:S05]  /*88f0*/  IADD3 R5, P1, R2, UR6, RZ ;  /* 0x0000000602057c10 */ /* 0x000fca000ff3e0ff */
[----:B------:R-:W-:-:S04]  /*8900*/  IMAD.X R19, RZ, RZ, R3, P1 ;  /* 0x000000ffff137224 */ /* 0x000fc800008e0603 */
[----:B------:R-:W-:-:S04]  /*8910*/  IMAD.WIDE.U32 R10, R19, UR4, RZ ;  /* 0x00000004130a7c25 */ /* 0x000fc8000f8e00ff */
[----:B------:R-:W-:-:S04]  /*8920*/  IMAD.WIDE.U32 R10, P1, R5, UR5, R10 ;  /* 0x00000005050a7c25 */ /* 0x000fc8000f82000a */
[----:B------:R-:W-:-:S04]  /*8930*/  IMAD.WIDE.U32 R4, R5, UR4, RZ ;  /* 0x0000000405047c25 */ /* 0x000fc8000f8e00ff */
[----:B------:R-:W-:Y:S01]  /*8940*/  IMAD.MOV.U32 R4, RZ, RZ, R11 ;  /* 0x000000ffff047224 */ /* 0x000fe200078e000b */
[----:B------:R-:W-:Y:S01]  /*8950*/  IADD3 RZ, P4, R5, R10, RZ ;  /* 0x0000000a05ff7210 */ /* 0x000fe20007f9e0ff */
[----:B------:R-:W-:-:S04]  /*8960*/  IMAD.X R5, RZ, RZ, RZ, P1 ;  /* 0x000000ffff057224 */ /* 0x000fc800008e06ff */
[----:B------:R-:W-:-:S08]  /*8970*/  IMAD.WIDE.U32.X R4, R19, UR5, R4, P4 ;  /* 0x0000000513047c25 */ /* 0x000fd0000a0e0404 */
.L_x_181:
[--C-:B------:R-:W-:Y:S01]  /*8980*/  SHF.R.U64 R16, R4, UR7, R5.reuse ;  /* 0x0000000704107c19 */ /* 0x100fe20008001205 */
[----:B------:R-:W0:Y:S01]  /*8990*/  F2I.U32.TRUNC.NTZ R20, R20 ;  /* 0x0000001400147305 */ /* 0x000e22000020f000 */
[----:B------:R-:W-:Y:S01]  /*89a0*/  SHF.R.U32.HI R4, RZ, UR7, R5 ;  /* 0x00000007ff047c19 */ /* 0x000fe20008011605 */
[----:B------:R-:W-:Y:S01]  /*89b0*/  ULDC.64 UR4, c[0x0][0x620] ;  /* 0x0001880000047ab9 */ /* 0x000fe20000000a00 */
[----:B------:R-:W-:Y:S01]  /*89c0*/  IADD3 R11, P1, RZ, -R16, RZ ;  /* 0x80000010ff0b7210 */ /* 0x000fe20007f3e0ff */
[----:B------:R-:W-:Y:S01]  /*89d0*/  ULDC.64 UR6, c[0x0][0x640] ;  /* 0x0001900000067ab9 */ /* 0x000fe20000000a00 */
[----:B------:R-:W2:Y:S03]  /*89e0*/  LDC R21, c[0x0][0x148] ;  /* 0x00005200ff157b82 */ /* 0x000ea60000000800 */
[----:B------:R-:W-:Y:S01]  /*89f0*/  IMAD.X R4, RZ, RZ, ~R4, P1 ;  /* 0x000000ffff047224 */ /* 0x000fe200008e0e04 */
[----:B------:R-:W-:-:S03]  /*8a00*/  ISETP.NE.U32.AND P1, PT, RZ, UR6, PT ;  /* 0x00000006ff007c0c */ /* 0x000fc6000bf25070 */
[----:B------:R-:W-:Y:S01]  /*8a10*/  IMAD R10, R4, UR4, RZ ;  /* 0x00000004040a7c24 */ /* 0x000fe2000f8e02ff */
[----:B------:R-:W-:Y:S01]  /*8a20*/  ISETP.NE.AND.EX P1, PT, RZ, UR7, PT, P1 ;  /* 0x00000007ff007c0c */ /* 0x000fe2000bf25310 */
[----:B------:R-:W-:Y:S01]  /*8a30*/  IMAD.WIDE.U32 R4, R11, UR4, R2 ;  /* 0x000000040b047c25 */ /* 0x000fe2000f8e0002 */
[----:B------:R-:W-:-:S03]  /*8a40*/  ULDC UR4, c[0x0][0x618] ;  /* 0x0001860000047ab9 */ /* 0x000fc60000000800 */
[----:B------:R-:W-:Y:S01]  /*8a50*/  IMAD R11, R11, UR5, R10 ;  /* 0x000000050b0b7c24 */ /* 0x000fe2000f8e020a */
[----:B------:R-:W-:Y:S01]  /*8a60*/  ULDC UR5, c[0x0][0x154] ;  /* 0x0000550000057ab9 */ /* 0x000fe20000000800 */
[----:B0-----:R-:W-:Y:S02]  /*8a70*/  IMAD.MOV R10, RZ, RZ, -R20 ;  /* 0x000000ffff0a7224 */ /* 0x001fe400078e0a14 */
[----:B------:R-:W-:Y:S02]  /*8a80*/  IMAD.IADD R5, R5, 0x1, R11 ;  /* 0x0000000105057824 */ /* 0x000fe400078e020b */
[----:B-1----:R-:W-:Y:S01]  /*8a90*/  IMAD R17, R18, R10, R17 ;  /* 0x0000000a12117224 */ /* 0x002fe200078e0211 */
[----:B------:R-:W-:Y:S02]  /*8aa0*/  I2FP.F32.U32 R10, R6 ;  /* 0x00000006000a7245 */ /* 0x000fe40000201000 */
[--C-:B------:R-:W-:Y:S02]  /*8ab0*/  SHF.R.U64 R18, R4, UR4, R5.reuse ;  /* 0x0000000404127c19 */ /* 0x100fe40008001205 */
[----:B------:R-:W-:Y:S01]  /*8ac0*/  SHF.R.U32.HI R5, RZ, UR4, R5 ;  /* 0x00000004ff057c19 */ /* 0x000fe20008011605 */
[----:B------:R-:W-:Y:S01]  /*8ad0*/  FMUL R10, R10, UR5 ;  /* 0x000000050a0a7c20 */ /* 0x000fe20008400000 */
[----:B------:R-:W-:-:S02]  /*8ae0*/  ULDC UR4, c[0x0][0x608] ;  /* 0x0001820000047ab9 */ /* 0x000fc40000000800 */
[--C-:B------:R-:W-:Y:S01]  /*8af0*/  SHF.R.U64 R20, R18, UR4, R5.reuse ;  /* 0x0000000412147c19 */ /* 0x100fe20008001205 */
[----:B------:R0:W1:Y:S01]  /*8b00*/  F2I.U32.TRUNC.NTZ R22, R10 ;  /* 0x0000000a00167305 */ /* 0x000062000020f000 */
[----:B------:R-:W-:Y:S01]  /*8b10*/  SHF.R.U32.HI R5, RZ, UR4, R5 ;  /* 0x00000004ff057c19 */ /* 0x000fe20008011605 */
[----:B------:R-:W-:-:S03]  /*8b20*/  ULDC UR4, c[0x0][0x658] ;  /* 0x0001960000047ab9 */ /* 0x000fc60000000800 */
[--C-:B------:R-:W-:Y:S02]  /*8b30*/  SHF.R.U64 R19, R20, UR4, R5.reuse ;  /* 0x0000000414137c19 */ /* 0x100fe40008001205 */
[----:B------:R-:W-:-:S03]  /*8b40*/  SHF.R.U32.HI R23, RZ, UR4, R5 ;  /* 0x00000004ff177c19 */ /* 0x000fc60008011605 */
[----:B------:R-:W-:Y:S02]  /*8b50*/  IMAD.MOV.U32 R4, RZ, RZ, R19 ;  /* 0x000000ffff047224 */ /* 0x000fe400078e0013 */
[----:B------:R-:W-:Y:S01]  /*8b60*/  IMAD.MOV.U32 R5, RZ, RZ, R23 ;  /* 0x000000ffff057224 */ /* 0x000fe200078e0017 */
[----:B0-----:R-:W-:Y:S06]  /*8b70*/  @!P1 BRA `(.L_x_182) ;  /* 0x0000000000289947 */ /* 0x001fec0003800000 */
        /* <DEDUP_REMOVED lines=10> */
.L_x_182:
[----:B------:R-:W-:Y:S01]  /*8c20*/  ULDC UR4, c[0x0][0x648] ;  /* 0x0001920000047ab9 */ /* 0x000fe20000000800 */
[----:B-1----:R-:W-:Y:S01]  /*8c30*/  IMAD.MOV R22, RZ, RZ, -R22 ;  /* 0x000000ffff167224 */ /* 0x002fe200078e0a16 */
[----:B------:R-:W-:Y:S01]  /*8c40*/  SHF.R.U64 R5, R4, UR4, R5 ;  /* 0x0000000404057c19 */ /* 0x000fe20008001205 */
[----:B------:R-:W-:Y:S01]  /*8c50*/  ULDC UR4, c[0x0][0x638] ;  /* 0x00018e0000047ab9 */ /* 0x000fe20000000800 */
[----:B------:R-:W-:Y:S01]  /*8c60*/  LOP3.LUT R4, R20, UR17, RZ, 0xc0, !PT ;  /* 0x0000001114047c12 */ /* 0x000fe2000f8ec0ff */
[----:B--2---:R-:W-:Y:S01]  /*8c70*/  @P2 IMAD R17, R21, R22, R6 ;  /* 0x0000001615112224 */ /* 0x004fe200078e0206 */
[----:B------:R-:W-:Y:S01]  /*8c80*/  LOP3.LUT R18, R18, UR16, RZ, 0xc0, !PT ;  /* 0x0000001012127c12 */ /* 0x000fe2000f8ec0ff */
[----:B------:R-:W-:Y:S01]  /*8c90*/  IMAD.MOV R6, RZ, RZ, -R5 ;  /* 0x000000ffff067224 */ /* 0x000fe200078e0a05 */
[----:B------:R-:W-:Y:S01]  /*8ca0*/  ULDC UR5, c[0x0][0x610] ;  /* 0x0001840000057ab9 */ /* 0x000fe20000000800 */
[----:B------:R-:W-:Y:S02]  /*8cb0*/  IMAD R4, R5, UR18, R4 ;  /* 0x0000001205047c24 */ /* 0x000fe4000f8e0204 */
[----:B------:R-:W-:Y:S01]  /*8cc0*/  IMAD R19, R6, UR4, R19 ;  /* 0x0000000406137c24 */ /* 0x000fe2000f8e0213 */
[----:B------:R-:W-:Y:S01]  /*8cd0*/  ULDC UR4, c[0x0][0x600] ;  /* 0x0001800000047ab9 */ /* 0x000fe20000000800 */
[----:B------:R-:W-:-:S02]  /*8ce0*/  IMAD R17, R4, UR5, R17 ;  /* 0x0000000504117c24 */ /* 0x000fc4000f8e0211 */
[----:B------:R-:W-:Y:S02]  /*8cf0*/  IMAD R6, R19, UR4, R18 ;  /* 0x0000000413067c24 */ /* 0x000fe4000f8e0212 */
[----:B------:R-:W-:Y:S02]  /*8d00*/  IMAD.MOV.U32 R10, RZ, RZ, 0x1 ;  /* 0x00000001ff0a7424 */ /* 0x000fe400078e00ff */
[----:B------:R-:W-:Y:S01]  /*8d10*/  IMAD.MOV.U32 R4, RZ, RZ, R16 ;  /* 0x000000ffff047224 */ /* 0x000fe200078e0010 */
[----:B------:R-:W-:Y:S02]  /*8d20*/  SEL R5, R6, R17, !P2 ;  /* 0x0000001106057207 */ /* 0x000fe40005000000 */
[----:B------:R-:W-:-:S07]  /*8d30*/  SEL R6, R17, R6, !P2 ;  /* 0x0000000611067207 */ /* 0x000fce0005000000 */
.L_x_180:
[----:B------:R-:W-:Y:S05]  /*8d40*/  BSYNC B1 ;  /* 0x0000000000017941 */ /* 0x000fea0003800000 */
.L_x_179:
[----:B------:R-:W-:-:S13]  /*8d50*/  LOP3.LUT P1, RZ, R10, 0xff, RZ, 0xc0, !PT ;  /* 0x000000ff0aff7812 */ /* 0x000fda000782c0ff */
[----:B------:R-:W-:Y:S05]  /*8d60*/  @P1 BRA `(.L_x_183) ;  /* 0xfffffff400441947 */ /* 0x000fea000383ffff */
[----:B------:R-:W-:Y:S05]  /*8d70*/  BSYNC B0 ;  /* 0x0000000000007941 */ /* 0x000fea0003800000 */
.L_x_171:
[----:B------:R-:W-:-:S03]  /*8d80*/  UMOV UR4, 0xffffffff ;  /* 0xffffffff00047882 */ /* 0x000fc60000000000 */
[----:B------:R-:W-:Y:S05]  /*8d90*/  BRA.DIV UR4, `(.L_x_184) ;  /* 0x0000000a04007947 */ /* 0x000fea000b800000 */
[----:B------:R-:W-:-:S13]  /*8da0*/  ELECT P0, URZ, PT ;  /* 0x00000000003f782f */ /* 0x000fda0003800000 */
.L_x_205:
[----:B------:R-:W-:Y:S04]  /*8db0*/  BSSY B0, `(.L_x_185) ;  /* 0x0000058000007945 */ /* 0x000fe80003800000 */
[----:B------:R-:W-:Y:S05]  /*8dc0*/  @!P0 BRA `(.L_x_186) ;  /* 0x0000000400588947 */ /* 0x000fea0003800000 */
[----:B------:R-:W-:-:S04]  /*8dd0*/  LOP3.LUT R7, R7, 0x2, RZ, 0xfc, !PT ;  /* 0x0000000207077812 */ /* 0x000fc800078efcff */
[----:B------:R-:W-:-:S13]  /*8de0*/  ISETP.NE.AND P0, PT, R7, 0x3, PT ;  /* 0x000000030700780c */ /* 0x000fda0003f05270 */
[----:B------:R-:W-:Y:S05]  /*8df0*/  @!P0 BRA `(.L_x_187) ;  /* 0x0000000000048947 */ /* 0x000fea0003800000 */
[----:B------:R-:W-:Y:S01]  /*8e00*/  BPT.TRAP 0x1 ;  /* 0x000000040000795c */ /* 0x000fe20000300000 */
.L_x_187:
[----:B------:R-:W0:Y:S01]  /*8e10*/  S2R R3, SR_CgaCtaId ;  /* 0x0000000000037919 */ /* 0x000e220000008800 */
[----:B------:R-:W-:Y:S02]  /*8e20*/  MOV R0, 0x400 ;  /* 0x0000040000007802 */ /* 0x000fe40000000f00 */
[----:B------:R-:W-:Y:S02]  /*8e30*/  SHF.L.U32 R2, R12, 0x1f, RZ ;  /* 0x0000001f0c027819 */ /* 0x000fe400000006ff */
[----:B0-----:R-:W-:-:S05]  /*8e40*/  LEA R0, R3, R0, 0x18 ;  /* 0x0000000003007211 */ /* 0x001fca00078ec0ff */
[----:B------:R-:W-:-:S04]  /*8e50*/  VIADD R0, R0, 0x48 ;  /* 0x0000004800007836 */ /* 0x000fc80000000000 */
[C---:B------:R-:W-:Y:S02]  /*8e60*/  IMAD R5, R15.reuse, 0x8, R0 ;  /* 0x000000080f057824 */ /* 0x040fe400078e0200 */
[----:B------:R-:W-:Y:S02]  /*8e70*/  VIADD R15, R15, 0x1 ;  /* 0x000000010f0f7836 */ /* 0x000fe40000000000 */
[----:B------:R-:W0:Y:S03]  /*8e80*/  SYNCS.PHASECHK.TRANS64.TRYWAIT P0, [R5+URZ], R2 ;  /* 0x00000002050075a7 */ /* 0x000e26000800017f */
[----:B------:R-:W-:-:S04]  /*8e90*/  ISETP.NE.AND P1, PT, R15, 0x9, PT ;  /* 0x000000090f00780c */ /* 0x000fc80003f25270 */
[----:B------:R-:W-:Y:S02]  /*8ea0*/  SEL R3, RZ, 0x1, P1 ;  /* 0x00000001ff037807 */ /* 0x000fe40000800000 */
[----:B------:R-:W-:Y:S02]  /*8eb0*/  SEL R15, R15, RZ, P1 ;  /* 0x000000ff0f0f7207 */ /* 0x000fe40000800000 */
[----:B------:R-:W-:-:S03]  /*8ec0*/  LOP3.LUT R12, R12, R3, RZ, 0x3c, !PT ;  /* 0x000000030c0c7212 */ /* 0x000fc600078e3cff */
[----:B------:R-:W-:Y:S01]  /*8ed0*/  IMAD R7, R15, 0x8, R0 ;  /* 0x000000080f077824 */ /* 0x000fe200078e0200 */
[----:B------:R-:W-:Y:S01]  /*8ee0*/  SHF.L.U32 R4, R12, 0x1f, RZ ;  /* 0x0000001f0c047819 */ /* 0x000fe200000006ff */
[----:B0-----:R-:W-:Y:S06]  /*8ef0*/  @!P0 BRA `(.L_x_188) ;  /* 0x0000000400cc8947 */ /* 0x001fec0003800000 */
.L_x_206:
[----:B------:R-:W1:Y:S01]  /*8f00*/  SYNCS.PHASECHK.TRANS64.TRYWAIT P0, [R7+URZ], R4 ;  /* 0x00000004070075a7 */ /* 0x000e62000800017f */
[----:B0-----:R-:W-:-:S05]  /*8f10*/  VIADD R2, R15, 0x1 ;  /* 0x000000010f027836 */ /* 0x001fca0000000000 */
[----:B------:R-:W-:-:S04]  /*8f20*/  ISETP.NE.AND P1, PT, R2, 0x9, PT ;  /* 0x000000090200780c */ /* 0x000fc80003f25270 */
[----:B------:R-:W-:Y:S02]  /*8f30*/  SEL R3, RZ, 0x1, P1 ;  /* 0x00000001ff037807 */ /* 0x000fe40000800000 */
[----:B------:R-:W-:Y:S02]  /*8f40*/  SEL R9, R2, RZ, P1 ;  /* 0x000000ff02097207 */ /* 0x000fe40000800000 */
[----:B------:R-:W-:-:S03]  /*8f50*/  LOP3.LUT R12, R12, R3, RZ, 0x3c, !PT ;  /* 0x000000030c0c7212 */ /* 0x000fc600078e3cff */
[----:B------:R-:W-:Y:S01]  /*8f60*/  IMAD R6, R9, 0x8, R0 ;  /* 0x0000000809067824 */ /* 0x000fe200078e0200 */
[----:B------:R-:W-:Y:S01]  /*8f70*/  SHF.L.U32 R5, R12, 0x1f, RZ ;  /* 0x0000001f0c057819 */ /* 0x000fe200000006ff */
[----:B-1----:R-:W-:Y:S06]  /*8f80*/  @!P0 BRA `(.L_x_189) ;  /* 0x0000000400bc8947 */ /* 0x002fec0003800000 */
.L_x_207:
[----:B------:R-:W1:Y:S01]  /*8f90*/  SYNCS.PHASECHK.TRANS64.TRYWAIT P0, [R6+URZ], R5 ;  /* 0x00000005060075a7 */ /* 0x000e62000800017f */
[----:B------:R-:W-:-:S05]  /*8fa0*/  VIADD R2, R9, 0x1 ;  /* 0x0000000109027836 */ /* 0x000fca0000000000 */
[----:B------:R-:W-:-:S04]  /*8fb0*/  ISETP.NE.AND P1, PT, R2, 0x9, PT ;  /* 0x000000090200780c */ /* 0x000fc80003f25270 */
[----:B------:R-:W-:Y:S02]  /*8fc0*/  SEL R3, RZ, 0x1, P1 ;  /* 0x00000001ff037807 */ /* 0x000fe40000800000 */
[----:B0-----:R-:W-:Y:S02]  /*8fd0*/  SEL R7, R2, RZ, P1 ;  /* 0x000000ff02077207 */ /* 0x001fe40000800000 */
[----:B------:R-:W-:-:S03]  /*8fe0*/  LOP3.LUT R12, R12, R3, RZ, 0x3c, !PT ;  /* 0x000000030c0c7212 */ /* 0x000fc600078e3cff */
[----:B------:R-:W-:Y:S01]  /*8ff0*/  IMAD R9, R7, 0x8, R0 ;  /* 0x0000000807097824 */ /* 0x000fe200078e0200 */
[----:B------:R-:W-:Y:S01]  /*9000*/  SHF.L.U32 R4, R12, 0x1f, RZ ;  /* 0x0000001f0c047819 */ /* 0x000fe200000006ff */
[----:B-1----:R-:W-:Y:S06]  /*9010*/  @!P0 BRA `(.L_x_190) ;  /* 0x0000000400ac8947 */ /* 0x002fec0003800000 */
.L_x_208:
[----:B------:R-:W1:Y:S01]  /*9020*/  SYNCS.PHASECHK.TRANS64.TRYWAIT P0, [R9+URZ], R4 ;  /* 0x00000004090075a7 */ /* 0x000e62000800017f */
[----:B------:R-:W-:-:S05]  /*9030*/  VIADD R2, R7, 0x1 ;  /* 0x0000000107027836 */ /* 0x000fca0000000000 */
[----:B------:R-:W-:-:S04]  /*9040*/  ISETP.NE.AND P1, PT, R2, 0x9, PT ;  /* 0x000000090200780c */ /* 0x000fc80003f25270 */
[----:B------:R-:W-:Y:S02]  /*9050*/  SEL R3, RZ, 0x1, P1 ;  /* 0x00000001ff037807 */ /* 0x000fe40000800000 */
[----:B------:R-:W-:Y:S02]  /*9060*/  SEL R7, R2, RZ, P1 ;  /* 0x000000ff02077207 */ /* 0x000fe40000800000 */
[----:B------:R-:W-:-:S03]  /*9070*/  LOP3.LUT R12, R12, R3, RZ, 0x3c, !PT ;  /* 0x000000030c0c7212 */ /* 0x000fc600078e3cff */
[----:B0-----:R-:W-:Y:S01]  /*9080*/  IMAD R6, R7, 0x8, R0 ;  /* 0x0000000807067824 */ /* 0x001fe200078e0200 */
[----:B------:R-:W-:Y:S01]  /*9090*/  SHF.L.U32 R5, R12, 0x1f, RZ ;  /* 0x0000001f0c057819 */ /* 0x000fe200000006ff */
[----:B-1----:R-:W-:Y:S06]  /*90a0*/  @!P0 BRA `(.L_x_191) ;  /* 0x00000004009c8947 */ /* 0x002fec0003800000 */
.L_x_209:
        /* <DEDUP_REMOVED lines=9> */
.L_x_210:
[----:B------:R-:W1:Y:S01]  /*9140*/  SYNCS.PHASECHK.TRANS64.TRYWAIT P0, [R9+URZ], R4 ;  /* 0x00000004090075a7 */ /* 0x000e62000800017f */
[----:B------:R-:W-:-:S05]  /*9150*/  VIADD R2, R7, 0x1 ;  /* 0x0000000107027836 */ /* 0x000fca0000000000 */
[----:B------:R-:W-:-:S04]  /*9160*/  ISETP.NE.AND P1, PT, R2, 0x9, PT ;  /* 0x000000090200780c */ /* 0x000fc80003f25270 */
[----:B------:R-:W-:Y:S02]  /*9170*/  SEL R3, RZ, 0x1, P1 ;  /* 0x00000001ff037807 */ /* 0x000fe40000800000 */
[----:B------:R-:W-:Y:S02]  /*9180*/  SEL R7, R2, RZ, P1 ;  /* 0x000000ff02077207 */ /* 0x000fe40000800000 */
[----:B------:R-:W-:-:S03]  /*9190*/  LOP3.LUT R12, R12, R3, RZ, 0x3c, !PT ;  /* 0x000000030c0c7212 */ /* 0x000fc600078e3cff */
[----:B------:R-:W-:Y:S01]  /*91a0*/  IMAD R8, R7, 0x8, R0 ;  /* 0x0000000807087824 */ /* 0x000fe200078e0200 */
[----:B0-----:R-:W-:Y:S01]  /*91b0*/  SHF.L.U32 R5, R12, 0x1f, RZ ;  /* 0x0000001f0c057819 */ /* 0x001fe200000006ff */
[----:B-1----:R-:W-:Y:S06]  /*91c0*/  @!P0 BRA `(.L_x_193) ;  /* 0x00000004007c8947 */ /* 0x002fec0003800000 */
.L_x_211:
[----:B------:R-:W1:Y:S01]  /*91d0*/  SYNCS.PHASECHK.TRANS64.TRYWAIT P0, [R8+URZ], R5 ;  /* 0x00000005080075a7 */ /* 0x000e62000800017f */
[----:B------:R-:W-:-:S05]  /*91e0*/  VIADD R2, R7, 0x1 ;  /* 0x0000000107027836 */ /* 0x000fca0000000000 */
[----:B------:R-:W-:-:S04]  /*91f0*/  ISETP.NE.AND P1, PT, R2, 0x9, PT ;  /* 0x000000090200780c */ /* 0x000fc80003f25270 */
[----:B------:R-:W-:Y:S02]  /*9200*/  SEL R3, RZ, 0x1, P1 ;  /* 0x00000001ff037807 */ /* 0x000fe40000800000 */
[----:B------:R-:W-:Y:S02]  /*9210*/  SEL R7, R2, RZ, P1 ;  /* 0x000000ff02077207 */ /* 0x000fe40000800000 */
[----:B0-----:R-:W-:-:S03]  /*9220*/  LOP3.LUT R9, R12, R3, RZ, 0x3c, !PT ;  /* 0x000000030c097212 */ /* 0x001fc600078e3cff */
[----:B------:R-:W-:Y:S01]  /*9230*/  IMAD R11, R7, 0x8, R0 ;  /* 0x00000008070b7824 */ /* 0x000fe200078e0200 */
[----:B------:R-:W-:Y:S01]  /*9240*/  SHF.L.U32 R6, R9, 0x1f, RZ ;  /* 0x0000001f09067819 */ /* 0x000fe200000006ff */
[----:B-1----:R-:W-:Y:S06]  /*9250*/  @!P0 BRA `(.L_x_194) ;  /* 0x00000004006c8947 */ /* 0x002fec0003800000 */
.L_x_212:
[----:B------:R-:W1:Y:S01]  /*9260*/  SYNCS.PHASECHK.TRANS64.TRYWAIT P0, [R11+URZ], R6 ;  /* 0x000000060b0075a7 */ /* 0x000e62000800017f */
[----:B------:R-:W-:-:S05]  /*9270*/  VIADD R2, R7, 0x1 ;  /* 0x0000000107027836 */ /* 0x000fca0000000000 */
[----:B------:R-:W-:-:S04]  /*9280*/  ISETP.NE.AND P1, PT, R2, 0x9, PT ;  /* 0x000000090200780c */ /* 0x000fc80003f25270 */
[----:B------:R-:W-:Y:S02]  /*9290*/  SEL R4, RZ, 0x1, P1 ;  /* 0x00000001ff047807 */ /* 0x000fe40000800000 */
[----:B------:R-:W-:Y:S02]  /*92a0*/  SEL R3, R2, RZ, P1 ;  /* 0x000000ff02037207 */ /* 0x000fe40000800000 */
[----:B------:R-:W-:Y:S01]  /*92b0*/  LOP3.LUT R4, R9, R4, RZ, 0x3c, !PT ;  /* 0x0000000409047212 */ /* 0x000fe200078e3cff */
[----:B-1----:R-:W-:Y:S06]  /*92c0*/  @!P0 BRA `(.L_x_195) ;  /* 0x0000000400648947 */ /* 0x002fec0003800000 */
.L_x_213:
[----:B------:R-:W-:Y:S01]  /*92d0*/  IMAD R3, R3, 0x8, R0 ;  /* 0x0000000803037824 */ /* 0x000fe200078e0200 */
[----:B------:R-:W-:-:S07]  /*92e0*/  SHF.L.U32 R0, R4, 0x1f, RZ ;  /* 0x0000001f04007819 */ /* 0x000fce00000006ff */
.L_x_196:
[----:B--2---:R2:W3:Y:S02]  /*92f0*/  SYNCS.PHASECHK.TRANS64.TRYWAIT P0, [R3+URZ], R0 ;  /* 0x00000000030075a7 */ /* 0x0044e4000800017f */
[----:B---3--:R-:W-:Y:S05]  /*9300*/  @!P0 NANOSLEEP.SYNCS 0x989680 ;  /* 0x009896800000895d */ /* 0x008fea0003900000 */
[----:B------:R-:W3:Y:S02]  /*9310*/  @!P0 SYNCS.PHASECHK.TRANS64 P0, [R3+URZ], R0 ;  /* 0x00000000030085a7 */ /* 0x000ee4000800007f */
[----:B---3--:R-:W-:Y:S05]  /*9320*/  @!P0 BRA `(.L_x_196) ;  /* 0xfffffffc00f08947 */ /* 0x008fea000383ffff */
.L_x_186:
[----:B------:R-:W-:Y:S05]  /*9330*/  BSYNC B0 ;  /* 0x0000000000007941 */ /* 0x000fea0003800000 */
.L_x_185:
[----:B------:R-:W-:Y:S05]  /*9340*/  EXIT ;  /* 0x000000000000794d */ /* 0x000fea0003800000 */
.L_x_16:
[----:B0-----:R-:W-:-:S04]  /*9350*/  IMAD.U32 R17, RZ, RZ, UR11 ;  /* 0x0000000bff117e24 */ /* 0x001fc8000f8e00ff */
[----:B------:R0:W1:Y:S03]  /*9360*/  SYNCS.PHASECHK.TRANS64.TRYWAIT P0, [R17+URZ+-0x8], R16 ;  /* 0xfffff810110075a7 */ /* 0x000066000800017f */
[----:B-1----:R-:W-:Y:S05]  /*9370*/  @!P0 NANOSLEEP.SYNCS 0x989680 ;  /* 0x009896800000895d */ /* 0x002fea0003900000 */
[----:B------:R-:W1:Y:S02]  /*9380*/  @!P0 SYNCS.PHASECHK.TRANS64 P0, [R17+URZ+-0x8], R16 ;  /* 0xfffff810110085a7 */ /* 0x000e64000800007f */
[----:B-1----:R-:W-:Y:S05]  /*9390*/  @!P0 BRA `(.L_x_16) ;  /* 0xfffffffc00ec8947 */ /* 0x002fea000383ffff */
[----:B------:R-:W-:Y:S05]  /*93a0*/  BRA `(.L_x_197) ;  /* 0xffffff80005c7947 */ /* 0x000fea000383ffff */
.L_x_21:
[----:B-1----:R-:W-:-:S04]  /*93b0*/  IMAD.U32 R17, RZ, RZ, UR6 ;  /* 0x00000006ff117e24 */ /* 0x002fc8000f8e00ff */
[----:B------:R1:W2:Y:S03]  /*93c0*/  SYNCS.PHASECHK.TRANS64.TRYWAIT P0, [R17+URZ], R16 ;  /* 0x00000010110075a7 */ /* 0x0002a6000800017f */
[----:B--2---:R-:W-:Y:S05]  /*93d0*/  @!P0 NANOSLEEP.SYNCS 0x989680 ;  /* 0x009896800000895d */ /* 0x004fea0003900000 */
[----:B------:R-:W2:Y:S02]  /*93e0*/  @!P0 SYNCS.PHASECHK.TRANS64 P0, [R17+URZ], R16 ;  /* 0x00000010110085a7 */ /* 0x000ea4000800007f */
[----:B--2---:R-:W-:Y:S05]  /*93f0*/  @!P0 BRA `(.L_x_21) ;  /* 0xfffffffc00ec8947 */ /* 0x004fea000383ffff */
[----:B------:R-:W-:Y:S05]  /*9400*/  BRA `(.L_x_20) ;  /* 0xffffff8400887947 */ /* 0x000fea000383ffff */
.L_x_27:
[----:B-1----:R-:W-:-:S04]  /*9410*/  IMAD.U32 R18, RZ, RZ, UR16 ;  /* 0x00000010ff127e24 */ /* 0x002fc8000f8e00ff */
[----:B------:R1:W2:Y:S03]  /*9420*/  SYNCS.PHASECHK.TRANS64.TRYWAIT P0, [R18+URZ], R17 ;  /* 0x00000011120075a7 */ /* 0x0002a6000800017f */
[----:B--2---:R-:W-:Y:S05]  /*9430*/  @!P0 NANOSLEEP.SYNCS 0x989680 ;  /* 0x009896800000895d */ /* 0x004fea0003900000 */
[----:B------:R-:W2:Y:S02]  /*9440*/  @!P0 SYNCS.PHASECHK.TRANS64 P0, [R18+URZ], R17 ;  /* 0x00000011120085a7 */ /* 0x000ea4000800007f */
[----:B--2---:R-:W-:Y:S05]  /*9450*/  @!P0 BRA `(.L_x_27) ;  /* 0xfffffffc00ec8947 */ /* 0x004fea000383ffff */
[----:B------:R-:W-:Y:S05]  /*9460*/  BRA `(.L_x_26) ;  /* 0xffffff8c00f07947 */ /* 0x000fea000383ffff */
.L_x_35:
[----:B0-----:R-:W-:-:S04]  /*9470*/  IMAD.U32 R17, RZ, RZ, UR11 ;  /* 0x0000000bff117e24 */ /* 0x001fc8000f8e00ff */
[----:B------:R0:W1:Y:S03]  /*9480*/  SYNCS.PHASECHK.TRANS64.TRYWAIT P0, [R17+URZ+0x8], R16 ;  /* 0x00000810110075a7 */ /* 0x000066000800017f */
[----:B-1----:R-:W-:Y:S05]  /*9490*/  @!P0 NANOSLEEP.SYNCS 0x989680 ;  /* 0x009896800000895d */ /* 0x002fea0003900000 */
[----:B------:R-:W1:Y:S02]  /*94a0*/  @!P0 SYNCS.PHASECHK.TRANS64 P0, [R17+URZ+0x8], R16 ;  /* 0x00000810110085a7 */ /* 0x000e64000800007f */
[----:B-1----:R-:W-:Y:S05]  /*94b0*/  @!P0 BRA `(.L_x_35) ;  /* 0xfffffffc00ec8947 */ /* 0x002fea000383ffff */
[----:B------:R-:W-:Y:S05]  /*94c0*/  BRA `(.L_x_198) ;  /* 0xffffff9c00787947 */ /* 0x000fea000383ffff */
.L_x_172:
[----:B------:R-:W-:Y:S01]  /*94d0*/  BSSY B1, `(.L_x_199) ;  /* 0x0000006000017945 */ /* 0x000fe20003800000 */
[----:B------:R-:W-:-:S07]  /*94e0*/  IMAD.MOV.U32 R10, RZ, RZ, -0x1 ;  /* 0xffffffffff0a7424 */ /* 0x000fce00078e00ff */
[----:B------:R-:W-:Y:S05]  /*94f0*/  WARPSYNC.COLLECTIVE R10, `(.L_x_200) ;  /* 0x000000000a0c7348 */ /* 0x000fea0003c00000 */
[----:B------:R-:W-:Y:S02]  /*9500*/  ELECT P1, UR62, PT ;  /* 0x00000000003e782f */ /* 0x000fe40003820000 */
[----:B------:R-:W-:Y:S01]  /*9510*/  MOV R10, UR62 ;  /* 0x0000003e000a7c02 */ /* 0x000fe20008000f00 */
[----:B------:R-:W-:Y:S10]  /*9520*/  ENDCOLLECTIVE ;  /* 0x000000000000791b */ /* 0x000ff40003800000 */
.L_x_200:
[----:B------:R-:W-:Y:S05]  /*9530*/  BSYNC B1 ;  /* 0x0000000000017941 */ /* 0x000fea0003800000 */
.L_x_199:
[----:B------:R-:W-:Y:S05]  /*9540*/  BRA `(.L_x_201) ;  /* 0xffffffec00587947 */ /* 0x000fea000383ffff */
.L_x_175:
[----:B-1----:R1:W2:Y:S02]  /*9550*/  SYNCS.PHASECHK.TRANS64.TRYWAIT P1, [R19+URZ+0x48], R10 ;  /* 0x0000480a130075a7 */ /* 0x0022a4000802017f */
[----:B--2---:R-:W-:Y:S05]  /*9560*/  @!P1 NANOSLEEP.SYNCS 0x989680 ;  /* 0x009896800000995d */ /* 0x004fea0003900000 */
[----:B------:R-:W2:Y:S02]  /*9570*/  @!P1 SYNCS.PHASECHK.TRANS64 P1, [R19+URZ+0x48], R10 ;  /* 0x0000480a130095a7 */ /* 0x000ea4000802007f */
[----:B--2---:R-:W-:Y:S05]  /*9580*/  @!P1 BRA `(.L_x_175) ;  /* 0xfffffffc00f09947 */ /* 0x004fea000383ffff */
[----:B------:R-:W-:Y:S05]  /*9590*/  BRA `(.L_x_202) ;  /* 0xffffffec008c7947 */ /* 0x000fea000383ffff */
.L_x_184:
[----:B------:R-:W-:Y:S01]  /*95a0*/  BSSY B0, `(.L_x_203) ;  /* 0x0000006000007945 */ /* 0x000fe20003800000 */
[----:B------:R-:W-:-:S07]  /*95b0*/  IMAD.MOV.U32 R10, RZ, RZ, -0x1 ;  /* 0xffffffffff0a7424 */ /* 0x000fce00078e00ff */
[----:B------:R-:W-:Y:S05]  /*95c0*/  WARPSYNC.COLLECTIVE R10, `(.L_x_204) ;  /* 0x000000000a0c7348 */ /* 0x000fea0003c00000 */
[----:B------:R-:W-:Y:S02]  /*95d0*/  ELECT P1, UR62, PT ;  /* 0x00000000003e782f */ /* 0x000fe40003820000 */
[----:B------:R-:W-:Y:S01]  /*95e0*/  MOV R10, UR62 ;  /* 0x0000003e000a7c02 */ /* 0x000fe20008000f00 */
[----:B------:R-:W-:Y:S10]  /*95f0*/  ENDCOLLECTIVE ;  /* 0x000000000000791b */ /* 0x000ff40003800000 */
.L_x_204:
[----:B------:R-:W-:Y:S05]  /*9600*/  BSYNC B0 ;  /* 0x0000000000007941 */ /* 0x000fea0003800000 */
.L_x_203:
[----:B------:R-:W-:Y:S01]  /*9610*/  PLOP3.LUT P0, PT, P1, PT, PT, 0x80, 0x0 ;  /* 0x000000000000781c */ /* 0x000fe20000f0f070 */
[----:B------:R-:W-:-:S12]  /*9620*/  BRA `(.L_x_205) ;  /* 0xfffffff400e07947 */ /* 0x000fd8000383ffff */
.L_x_188:
[----:B0-----:R0:W1:Y:S02]  /*9630*/  SYNCS.PHASECHK.TRANS64.TRYWAIT P0, [R5+URZ], R2 ;  /* 0x00000002050075a7 */ /* 0x001064000800017f */
[----:B-1----:R-:W-:Y:S05]  /*9640*/  @!P0 NANOSLEEP.SYNCS 0x989680 ;  /* 0x009896800000895d */ /* 0x002fea0003900000 */
[----:B------:R-:W1:Y:S02]  /*9650*/  @!P0 SYNCS.PHASECHK.TRANS64 P0, [R5+URZ], R2 ;  /* 0x00000002050085a7 */ /* 0x000e64000800007f */
[----:B-1----:R-:W-:Y:S05]  /*9660*/  @!P0 BRA `(.L_x_188) ;  /* 0xfffffffc00f08947 */ /* 0x002fea000383ffff */
[----:B------:R-:W-:Y:S05]  /*9670*/  BRA `(.L_x_206) ;  /* 0xfffffff800207947 */ /* 0x000fea000383ffff */
.L_x_189:
[----:B0-----:R0:W1:Y:S02]  /*9680*/  SYNCS.PHASECHK.TRANS64.TRYWAIT P0, [R7+URZ], R4 ;  /* 0x00000004070075a7 */ /* 0x001064000800017f */
[----:B-1----:R-:W-:Y:S05]  /*9690*/  @!P0 NANOSLEEP.SYNCS 0x989680 ;  /* 0x009896800000895d */ /* 0x002fea0003900000 */
[----:B------:R-:W1:Y:S02]  /*96a0*/  @!P0 SYNCS.PHASECHK.TRANS64 P0, [R7+URZ], R4 ;  /* 0x00000004070085a7 */ /* 0x000e64000800007f */
[----:B-1----:R-:W-:Y:S05]  /*96b0*/  @!P0 BRA `(.L_x_189) ;  /* 0xfffffffc00f08947 */ /* 0x002fea000383ffff */
[----:B------:R-:W-:Y:S05]  /*96c0*/  BRA `(.L_x_207) ;  /* 0xfffffff800307947 */ /* 0x000fea000383ffff */
.L_x_190:
[----:B0-----:R0:W1:Y:S02]  /*96d0*/  SYNCS.PHASECHK.TRANS64.TRYWAIT P0, [R6+URZ], R5 ;  /* 0x00000005060075a7 */ /* 0x001064000800017f */
[----:B-1----:R-:W-:Y:S05]  /*96e0*/  @!P0 NANOSLEEP.SYNCS 0x989680 ;  /* 0x009896800000895d */ /* 0x002fea0003900000 */
[----:B------:R-:W1:Y:S02]  /*96f0*/  @!P0 SYNCS.PHASECHK.TRANS64 P0, [R6+URZ], R5 ;  /* 0x00000005060085a7 */ /* 0x000e64000800007f */
[----:B-1----:R-:W-:Y:S05]  /*9700*/  @!P0 BRA `(.L_x_190) ;  /* 0xfffffffc00f08947 */ /* 0x002fea000383ffff */
[----:B------:R-:W-:Y:S05]  /*9710*/  BRA `(.L_x_208) ;  /* 0xfffffff800407947 */ /* 0x000fea000383ffff */
.L_x_191:
[----:B0-----:R0:W1:Y:S02]  /*9720*/  SYNCS.PHASECHK.TRANS64.TRYWAIT P0, [R9+URZ], R4 ;  /* 0x00000004090075a7 */ /* 0x001064000800017f */
[----:B-1----:R-:W-:Y:S05]  /*9730*/  @!P0 NANOSLEEP.SYNCS 0x989680 ;  /* 0x009896800000895d */ /* 0x002fea0003900000 */
[----:B------:R-:W1:Y:S02]  /*9740*/  @!P0 SYNCS.PHASECHK.TRANS64 P0, [R9+URZ], R4 ;  /* 0x00000004090085a7 */ /* 0x000e64000800007f */
[----:B-1----:R-:W-:Y:S05]  /*9750*/  @!P0 BRA `(.L_x_191) ;  /* 0xfffffffc00f08947 */ /* 0x002fea000383ffff */
[----:B------:R-:W-:Y:S05]  /*9760*/  BRA `(.L_x_209) ;  /* 0xfffffff800507947 */ /* 0x000fea000383ffff */
.L_x_192:
[----:B0-----:R0:W1:Y:S02]  /*9770*/  SYNCS.PHASECHK.TRANS64.TRYWAIT P0, [R6+URZ], R5 ;  /* 0x00000005060075a7 */ /* 0x001064000800017f */
[----:B-1----:R-:W-:Y:S05]  /*9780*/  @!P0 NANOSLEEP.SYNCS 0x989680 ;  /* 0x009896800000895d */ /* 0x002fea0003900000 */
[----:B------:R-:W1:Y:S02]  /*9790*/  @!P0 SYNCS.PHASECHK.TRANS64 P0, [R6+URZ], R5 ;  /* 0x00000005060085a7 */ /* 0x000e64000800007f */
[----:B-1----:R-:W-:Y:S05]  /*97a0*/  @!P0 BRA `(.L_x_192) ;  /* 0xfffffffc00f08947 */ /* 0x002fea000383ffff */
[----:B------:R-:W-:Y:S05]  /*97b0*/  BRA `(.L_x_210) ;  /* 0xfffffff800607947 */ /* 0x000fea000383ffff */
.L_x_193:
[----:B0-----:R0:W1:Y:S02]  /*97c0*/  SYNCS.PHASECHK.TRANS64.TRYWAIT P0, [R9+URZ], R4 ;  /* 0x00000004090075a7 */ /* 0x001064000800017f */
[----:B-1----:R-:W-:Y:S05]  /*97d0*/  @!P0 NANOSLEEP.SYNCS 0x989680 ;  /* 0x009896800000895d */ /* 0x002fea0003900000 */
[----:B------:R-:W1:Y:S02]  /*97e0*/  @!P0 SYNCS.PHASECHK.TRANS64 P0, [R9+URZ], R4 ;  /* 0x00000004090085a7 */ /* 0x000e64000800007f */
[----:B-1----:R-:W-:Y:S05]  /*97f0*/  @!P0 BRA `(.L_x_193) ;  /* 0xfffffffc00f08947 */ /* 0x002fea000383ffff */
[----:B------:R-:W-:Y:S05]  /*9800*/  BRA `(.L_x_211) ;  /* 0xfffffff800707947 */ /* 0x000fea000383ffff */
.L_x_194:
[----:B0-----:R0:W1:Y:S02]  /*9810*/  SYNCS.PHASECHK.TRANS64.TRYWAIT P0, [R8+URZ], R5 ;  /* 0x00000005080075a7 */ /* 0x001064000800017f */
[----:B-1----:R-:W-:Y:S05]  /*9820*/  @!P0 NANOSLEEP.SYNCS 0x989680 ;  /* 0x009896800000895d */ /* 0x002fea0003900000 */
[----:B------:R-:W1:Y:S02]  /*9830*/  @!P0 SYNCS.PHASECHK.TRANS64 P0, [R8+URZ], R5 ;  /* 0x00000005080085a7 */ /* 0x000e64000800007f */
[----:B-1----:R-:W-:Y:S05]  /*9840*/  @!P0 BRA `(.L_x_194) ;  /* 0xfffffffc00f08947 */ /* 0x002fea000383ffff */
[----:B------:R-:W-:Y:S05]  /*9850*/  BRA `(.L_x_212) ;  /* 0xfffffff800807947 */ /* 0x000fea000383ffff */
.L_x_195:
[----:B-1----:R1:W2:Y:S02]  /*9860*/  SYNCS.PHASECHK.TRANS64.TRYWAIT P0, [R11+URZ], R6 ;  /* 0x000000060b0075a7 */ /* 0x0022a4000800017f */
[----:B--2---:R-:W-:Y:S05]  /*9870*/  @!P0 NANOSLEEP.SYNCS 0x989680 ;  /* 0x009896800000895d */ /* 0x004fea0003900000 */
[----:B------:R-:W2:Y:S02]  /*9880*/  @!P0 SYNCS.PHASECHK.TRANS64 P0, [R11+URZ], R6 ;  /* 0x000000060b0085a7 */ /* 0x000ea4000800007f */
[----:B--2---:R-:W-:Y:S05]  /*9890*/  @!P0 BRA `(.L_x_195) ;  /* 0xfffffffc00f08947 */ /* 0x004fea000383ffff */
[----:B------:R-:W-:Y:S05]  /*98a0*/  BRA `(.L_x_213) ;  /* 0xfffffff800887947 */ /* 0x000fea000383ffff */
.L_x_214:
[----:B------:R-:W-:-:S00]  /*98b0*/  BRA `(.L_x_214) ;  /* 0xfffffffc00fc7947 */ /* 0x000fc0000383ffff */
[----:B------:R-:W-:-:S00]  /*98c0*/  NOP ;  /* 0x0000000000007918 */ /* 0x000fc00000000000 */
        /* <DEDUP_REMOVED lines=11> */
.L_x_215:


//--------------------- .nv.shared._ZN7cutlass13device_kernelINS_4gemm6kernel13GemmUniversalIN4cute5tupleIJiiiiEEENS1_10collective13CollectiveMmaINS1_37MainloopSm90TmaGmmaWarpSpecializedFP8ILi9ENS5_IJNS4_1CILi1EEESB_SB_EEENS1_32KernelTmaWarpSpecializedPingpongEEENS5_IJNSA_ILi64EEENSA_ILi128EEESG_EEENS_12float_e4m3_tENS5_IJlSB_lEEESI_SJ_NS4_8TiledMMAINS4_8MMA_AtomIJNS4_4SM904GMMA31MMA_64x128x32_F32E4M3E4M3_SS_TNILNSN_7ScaleInE1ELSP_1EEEEEENS4_6LayoutISC_NS5_IJNSA_ILi0EEEST_ST_EEEEENS5_IJNS4_10UnderscoreESW_SW_EEEEENS4_13SM90_TMA_LOADENS4_14ComposedLayoutINS4_7SwizzleILi3ELi4ELi3EEENS4_18smem_ptr_flag_bitsILi8EEENSS_INS5_IJNSA_ILi8EEESG_EEENS5_IJSG_SB_EEEEEEEvNS4_8identityESZ_S19_vS1A_EENS_8epilogue10collective6detail29Sm90TmaWarpSpecializedAdapterINS1D_15DefaultEpilogueISI_SJ_SJ_NS1C_6thread17LinearCombinationISI_Li1EffLNS1H_9ScaleType4KindE0ELNS_15FloatRoundStyleE2ESI_EENS1_15EpilogueDefaultEEEEEvvEEEEvNT_6ParamsE --------------------------
	.section	.nv.shared._ZN7cutlass13device_kernelINS_4gemm6kernel13GemmUniversalIN4cute5tupleIJiiiiEEENS1_10collective13CollectiveMmaINS1_37MainloopSm90TmaGmmaWarpSpecializedFP8ILi9ENS5_IJNS4_1CILi1EEESB_SB_EEENS1_32KernelTmaWarpSpecializedPingpongEEENS5_IJNSA_ILi64EEENSA_ILi128EEESG_EEENS_12float_e4m3_tENS5_IJlSB_lEEESI_SJ_NS4_8TiledMMAINS4_8MMA_AtomIJNS4_4SM904GMMA31MMA_64x128x32_F32E4M3E4M3_SS_TNILNSN_7ScaleInE1ELSP_1EEEEEENS4_6LayoutISC_NS5_IJNSA_ILi0EEEST_ST_EEEEENS5_IJNS4_10UnderscoreESW_SW_EEEEENS4_13SM90_TMA_LOADENS4_14ComposedLayoutINS4_7SwizzleILi3ELi4ELi3EEENS4_18smem_ptr_flag_bitsILi8EEENSS_INS5_IJNSA_ILi8EEESG_EEENS5_IJSG_SB_EEEEEEEvNS4_8identityESZ_S19_vS1A_EENS_8epilogue10collective6detail29Sm90TmaWarpSpecializedAdapterINS1D_15DefaultEpilogueISI_SJ_SJ_NS1C_6thread17LinearCombinationISI_Li1EffLNS1H_9ScaleType4KindE0ELNS_15FloatRoundStyleE2ESI_EENS1_15EpilogueDefaultEEEEEvvEEEEvNT_6ParamsE,"aw",@nobits
	.sectionflags	@""
	.align	16
	.zero		1024


//--------------------- .nv.shared.reserved.0     --------------------------
	.section	.nv.shared.reserved.0,"aw",@nobits
	.weak		__nv_reservedSMEM_offset_0_alias
	.size		__nv_reservedSMEM_offset_0_alias, 0, 0
	.other		__nv_reservedSMEM_offset_0_alias,@"STO_CUDA_RESERVED_SHARED STV_DEFAULT"
__nv_reservedSMEM_offset_0_alias:
	.zero		0


//--------------------- .nv.global                --------------------------
	.section	.nv.global,"aw",@nobits
.nv.global:
	.type		_ZN39_INTERNAL_0ca09b53_4_k_cu_fd9f59d4_25344cute1_E,@object
	.size		_ZN39_INTERNAL_0ca09b53_4_k_cu_fd9f59d4_25344cute1_E,(_ZN39_INTERNAL_0ca09b53_4_k_cu_fd9f59d4_25344cuda3std3__45__cpo6cbeginE - _ZN39_INTERNAL_0ca09b53_4_k_cu_fd9f59d4_25344cute1_E)
_ZN39_INTERNAL_0ca09b53_4_k_cu_fd9f59d4_25344cute1_E:
	.zero		1
	.type		_ZN39_INTERNAL_0ca09b53_4_k_cu_fd9f59d4_25344cuda3std3__45__cpo6cbeginE,@object
	.size		_ZN39_INTERNAL_0ca09b53_4_k_cu_fd9f59d4_25344cuda3std3__45__cpo6cbeginE,(_ZN39_INTERNAL_0ca09b53_4_k_cu_fd9f59d4_25344cuda3std3__48in_placeE - _ZN39_INTERNAL_0ca09b53_4_k_cu_fd9f59d4_25344cuda3std3__45__cpo6cbeginE)
_ZN39_INTERNAL_0ca09b53_4_k_cu_fd9f59d4_25344cuda3std3__45__cpo6cbeginE:
	.zero		1
	.type		_ZN39_INTERNAL_0ca09b53_4_k_cu_fd9f59d4_25344cuda3std3__48in_placeE,@object
	.size		_ZN39_INTERNAL_0ca09b53_4_k_cu_fd9f59d4_25344cuda3std3__48in_placeE,(_ZN39_INTERNAL_0ca09b53_4_k_cu_fd9f59d4_25344cuda3std6ranges3__45__cpo9iter_moveE - _ZN39_INTERNAL_0ca09b53_4_k_cu_fd9f59d4_25344cuda3std3__48in_placeE)
_ZN39_INTERNAL_0ca09b53_4_k_cu_fd9f59d4_25344cuda3std3__48in_placeE:
	.zero		1
	.type		_ZN39_INTERNAL_0ca09b53_4_k_cu_fd9f59d4_25344cuda3std6ranges3__45__cpo9iter_moveE,@object
	.size		_ZN39_INTERNAL_0ca09b53_4_k_cu_fd9f59d4_25344cuda3std6ranges3__45__cpo9iter_moveE,(_ZN39_INTERNAL_0ca09b53_4_k_cu_fd9f59d4_25344cuda3std3__45__cpo5beginE - _ZN39_INTERNAL_0ca09b53_4_k_cu_fd9f59d4_25344cuda3std6ranges3__45__cpo9iter_moveE)
_ZN39_INTERNAL_0ca09b53_4_k_cu_fd9f59d4_25344cuda3std6ranges3__45__cpo9iter_moveE:
	.zero		1
	.type		_ZN39_INTERNAL_0ca09b53_4_k_cu_fd9f59d4_25344cuda3std3__45__cpo5beginE,@object
	.size		_ZN39_INTERNAL_0ca09b53_4_k_cu_fd9f59d4_25344cuda3std3__45__cpo5beginE,(_ZN39_INTERNAL_0ca09b53_4_k_cu_fd9f59d4_25344cuda3std3__441_GLOBAL__N__0ca09b53_4_k_cu_fd9f59d4_25346ignoreE - _ZN39_INTERNAL_0ca09b53_4_k_cu_fd9f59d4_25344cuda3std3__45__cpo5beginE)
_ZN39_INTERNAL_0ca09b53_4_k_cu_fd9f59d4_25344cuda3std3__45__cpo5beginE:
	.zero		1
	.type		_ZN39_INTERNAL_0ca09b53_4_k_cu_fd9f59d4_25344cuda3std3__441_GLOBAL__N__0ca09b53_4_k_cu_fd9f59d4_25346ignoreE,@object
	.size		_ZN39_INTERNAL_0ca09b53_4_k_cu_fd9f59d4_25344cuda3std3__441_GLOBAL__N__0ca09b53_4_k_cu_fd9f59d4_25346ignoreE,(_ZN39_INTERNAL_0ca09b53_4_k_cu_fd9f59d4_25344cute7productE - _ZN39_INTERNAL_0ca09b53_4_k_cu_fd9f59d4_25344cuda3std3__441_GLOBAL__N__0ca09b53_4_k_cu_fd9f59d4_25346ignoreE)
_ZN39_INTERNAL_0ca09b53_4_k_cu_fd9f59d4_25344cuda3std3__441_GLOBAL__N__0ca09b53_4_k_cu_fd9f59d4_25346ignoreE:
	.zero		1
	.type		_ZN39_INTERNAL_0ca09b53_4_k_cu_fd9f59d4_25344cute7productE,@object
	.size		_ZN39_INTERNAL_0ca09b53_4_k_cu_fd9f59d4_25344cute7productE,(_ZN39_INTERNAL_0ca09b53_4_k_cu_fd9f59d4_25344cuda3std3__45__cpo3endE - _ZN39_INTERNAL_0ca09b53_4_k_cu_fd9f59d4_25344cute7productE)
_ZN39_INTERNAL_0ca09b53_4_k_cu_fd9f59d4_25344cute7productE:
	.zero		1
	.type		_ZN39_INTERNAL_0ca09b53_4_k_cu_fd9f59d4_25344cuda3std3__45__cpo3endE,@object
	.size		_ZN39_INTERNAL_0ca09b53_4_k_cu_fd9f59d4_25344cuda3std3__45__cpo3endE,(_ZN39_INTERNAL_0ca09b53_4_k_cu_fd9f59d4_25344cuda3std3__419piecewise_constructE - _ZN39_INTERNAL_0ca09b53_4_k_cu_fd9f59d4_25344cuda3std3__45__cpo3endE)
_ZN39_INTERNAL_0ca09b53_4_k_cu_fd9f59d4_25344cuda3std3__45__cpo3endE:
	.zero		1
	.type		_ZN39_INTERNAL_0ca09b53_4_k_cu_fd9f59d4_25344cuda3std3__419piecewise_constructE,@object
	.size		_ZN39_INTERNAL_0ca09b53_4_k_cu_fd9f59d4_25344cuda3std3__419piecewise_constructE,(_ZN39_INTERNAL_0ca09b53_4_k_cu_fd9f59d4_25344cuda3std3__45__cpo4cendE - _ZN39_INTERNAL_0ca09b53_4_k_cu_fd9f59d4_25344cuda3std3__419piecewise_constructE)
_ZN39_INTERNAL_0ca09b53_4_k_cu_fd9f59d4_25344cuda3std3__419piecewise_constructE:
	.zero		1
	.type		_ZN39_INTERNAL_0ca09b53_4_k_cu_fd9f59d4_25344cuda3std3__45__cpo4cendE,@object
	.size		_ZN39_INTERNAL_0ca09b53_4_k_cu_fd9f59d4_25344cuda3std3__45__cpo4cendE,(_ZN39_INTERNAL_0ca09b53_4_k_cu_fd9f59d4_25344cuda3std6ranges3__45__cpo4swapE - _ZN39_INTERNAL_0ca09b53_4_k_cu_fd9f59d4_25344cuda3std3__45__cpo4cendE)
_ZN39_INTERNAL_0ca09b53_4_k_cu_fd9f59d4_25344cuda3std3__45__cpo4cendE:
	.zero		1
	.type		_ZN39_INTERNAL_0ca09b53_4_k_cu_fd9f59d4_25344cuda3std6ranges3__45__cpo4swapE,@object
	.size		_ZN39_INTERNAL_0ca09b53_4_k_cu_fd9f59d4_25344cuda3std6ranges3__45__cpo4swapE,(.L_7 - _ZN39_INTERNAL_0ca09b53_4_k_cu_fd9f59d4_25344cuda3std6ranges3__45__cpo4swapE)
_ZN39_INTERNAL_0ca09b53_4_k_cu_fd9f59d4_25344cuda3std6ranges3__45__cpo4swapE:
	.zero		1
.L_7:


//--------------------- .nv.constant0._ZN7cutlass13device_kernelINS_4gemm6kernel13GemmUniversalIN4cute5tupleIJiiiiEEENS1_10collective13CollectiveMmaINS1_37MainloopSm90TmaGmmaWarpSpecializedFP8ILi9ENS5_IJNS4_1CILi1EEESB_SB_EEENS1_32KernelTmaWarpSpecializedPingpongEEENS5_IJNSA_ILi64EEENSA_ILi128EEESG_EEENS_12float_e4m3_tENS5_IJlSB_lEEESI_SJ_NS4_8TiledMMAINS4_8MMA_AtomIJNS4_4SM904GMMA31MMA_64x128x32_F32E4M3E4M3_SS_TNILNSN_7ScaleInE1ELSP_1EEEEEENS4_6LayoutISC_NS5_IJNSA_ILi0EEEST_ST_EEEEENS5_IJNS4_10UnderscoreESW_SW_EEEEENS4_13SM90_TMA_LOADENS4_14ComposedLayoutINS4_7SwizzleILi3ELi4ELi3EEENS4_18smem_ptr_flag_bitsILi8EEENSS_INS5_IJNSA_ILi8EEESG_EEENS5_IJSG_SB_EEEEEEEvNS4_8identityESZ_S19_vS1A_EENS_8epilogue10collective6detail29Sm90TmaWarpSpecializedAdapterINS1D_15DefaultEpilogueISI_SJ_SJ_NS1C_6thread17LinearCombinationISI_Li1EffLNS1H_9ScaleType4KindE0ELNS_15FloatRoundStyleE2ESI_EENS1_15EpilogueDefaultEEEEEvvEEEEvNT_6ParamsE --------------------------
	.section	.nv.constant0._ZN7cutlass13device_kernelINS_4gemm6kernel13GemmUniversalIN4cute5tupleIJiiiiEEENS1_10collective13CollectiveMmaINS1_37MainloopSm90TmaGmmaWarpSpecializedFP8ILi9ENS5_IJNS4_1CILi1EEESB_SB_EEENS1_32KernelTmaWarpSpecializedPingpongEEENS5_IJNSA_ILi64EEENSA_ILi128EEESG_EEENS_12float_e4m3_tENS5_IJlSB_lEEESI_SJ_NS4_8TiledMMAINS4_8MMA_AtomIJNS4_4SM904GMMA31MMA_64x128x32_F32E4M3E4M3_SS_TNILNSN_7ScaleInE1ELSP_1EEEEEENS4_6LayoutISC_NS5_IJNSA_ILi0EEEST_ST_EEEEENS5_IJNS4_10UnderscoreESW_SW_EEEEENS4_13SM90_TMA_LOADENS4_14ComposedLayoutINS4_7SwizzleILi3ELi4ELi3EEENS4_18smem_ptr_flag_bitsILi8EEENSS_INS5_IJNSA_ILi8EEESG_EEENS5_IJSG_SB_EEEEEEEvNS4_8identityESZ_S19_vS1A_EENS_8epilogue10collective6detail29Sm90TmaWarpSpecializedAdapterINS1D_15DefaultEpilogueISI_SJ_SJ_NS1C_6thread17LinearCombinationISI_Li1EffLNS1H_9ScaleType4KindE0ELNS_15FloatRoundStyleE2ESI_EENS1_15EpilogueDefaultEEEEEvvEEEEvNT_6ParamsE,"a",@progbits
	.sectionflags	@""
	.align	4
.nv.constant0._ZN7cutlass13device_kernelINS_4gemm6kernel13GemmUniversalIN4cute5tupleIJiiiiEEENS1_10collective13CollectiveMmaINS1_37MainloopSm90TmaGmmaWarpSpecializedFP8ILi9ENS5_IJNS4_1CILi1EEESB_SB_EEENS1_32KernelTmaWarpSpecializedPingpongEEENS5_IJNSA_ILi64EEENSA_ILi128EEESG_EEENS_12float_e4m3_tENS5_IJlSB_lEEESI_SJ_NS4_8TiledMMAINS4_8MMA_AtomIJNS4_4SM904GMMA31MMA_64x128x32_F32E4M3E4M3_SS_TNILNSN_7ScaleInE1ELSP_1EEEEEENS4_6LayoutISC_NS5_IJNSA_ILi0EEEST_ST_EEEEENS5_IJNS4_10UnderscoreESW_SW_EEEEENS4_13SM90_TMA_LOADENS4_14ComposedLayoutINS4_7SwizzleILi3ELi4ELi3EEENS4_18smem_ptr_flag_bitsILi8EEENSS_INS5_IJNSA_ILi8EEESG_EEENS5_IJSG_SB_EEEEEEEvNS4_8identityESZ_S19_vS1A_EENS_8epilogue10collective6detail29Sm90TmaWarpSpecializedAdapterINS1D_15DefaultEpilogueISI_SJ_SJ_NS1C_6thread17LinearCombinationISI_Li1EffLNS1H_9ScaleType4KindE0ELNS_15FloatRoundStyleE2ESI_EENS1_15EpilogueDefaultEEEEEvvEEEEvNT_6ParamsE:
	.zero		1664


//--------------------- SYMBOLS --------------------------

	.type		.nv.reservedSmem.offset0,@object
	.size		.nv.reservedSmem.offset0,0x4
